//
// Generated by NVIDIA NVVM Compiler
//
// Compiler Build ID: CL-36424714
// Cuda compilation tools, release 13.0, V13.0.88
// Based on NVVM 20.0.0
//

.version 9.0
.target sm_100
.address_size 64

	// .globl	_Z14kernel_predictPKdS0_Pdii

.visible .entry _Z14kernel_predictPKdS0_Pdii(
	.param .u64 .ptr .align 1 _Z14kernel_predictPKdS0_Pdii_param_0,
	.param .u64 .ptr .align 1 _Z14kernel_predictPKdS0_Pdii_param_1,
	.param .u64 .ptr .align 1 _Z14kernel_predictPKdS0_Pdii_param_2,
	.param .u32 _Z14kernel_predictPKdS0_Pdii_param_3,
	.param .u32 _Z14kernel_predictPKdS0_Pdii_param_4
)
{
	.reg .pred 	%p<11>;
	.reg .b32 	%r<38>;
	.reg .b64 	%rd<33>;
	.reg .b64 	%fd<110>;

	ld.param.u64 	%rd11, [_Z14kernel_predictPKdS0_Pdii_param_0];
	ld.param.u64 	%rd12, [_Z14kernel_predictPKdS0_Pdii_param_1];
	ld.param.u64 	%rd10, [_Z14kernel_predictPKdS0_Pdii_param_2];
	ld.param.u32 	%r24, [_Z14kernel_predictPKdS0_Pdii_param_3];
	ld.param.u32 	%r23, [_Z14kernel_predictPKdS0_Pdii_param_4];
	cvta.to.global.u64 	%rd1, %rd11;
	cvta.to.global.u64 	%rd2, %rd12;
	mov.u32 	%r25, %ctaid.x;
	mov.u32 	%r26, %ntid.x;
	mov.u32 	%r27, %tid.x;
	mad.lo.s32 	%r1, %r25, %r26, %r27;
	setp.ge.s32 	%p1, %r1, %r24;
	@%p1 bra 	$L__BB0_15;
	mul.wide.s32 	%rd13, %r23, 8;
	add.s64 	%rd14, %rd2, %rd13;
	ld.global.f64 	%fd109, [%rd14];
	setp.lt.s32 	%p2, %r23, 1;
	@%p2 bra 	$L__BB0_14;
	mul.lo.s32 	%r2, %r23, %r1;
	and.b32  	%r3, %r23, 15;
	setp.lt.u32 	%p3, %r23, 16;
	mov.b32 	%r34, 0;
	@%p3 bra 	$L__BB0_5;
	and.b32  	%r34, %r23, 2147483632;
	neg.s32 	%r32, %r34;
	add.s64 	%rd3, %rd1, 64;
	add.s64 	%rd31, %rd2, 64;
	mov.u32 	%r31, %r2;
$L__BB0_4:
	.pragma "nounroll";
	mul.wide.s32 	%rd15, %r31, 8;
	add.s64 	%rd16, %rd3, %rd15;
	ld.global.f64 	%fd16, [%rd16+-64];
	ld.global.f64 	%fd17, [%rd31+-64];
	fma.rn.f64 	%fd18, %fd16, %fd17, %fd109;
	ld.global.f64 	%fd19, [%rd16+-56];
	ld.global.f64 	%fd20, [%rd31+-56];
	fma.rn.f64 	%fd21, %fd19, %fd20, %fd18;
	ld.global.f64 	%fd22, [%rd16+-48];
	ld.global.f64 	%fd23, [%rd31+-48];
	fma.rn.f64 	%fd24, %fd22, %fd23, %fd21;
	ld.global.f64 	%fd25, [%rd16+-40];
	ld.global.f64 	%fd26, [%rd31+-40];
	fma.rn.f64 	%fd27, %fd25, %fd26, %fd24;
	ld.global.f64 	%fd28, [%rd16+-32];
	ld.global.f64 	%fd29, [%rd31+-32];
	fma.rn.f64 	%fd30, %fd28, %fd29, %fd27;
	ld.global.f64 	%fd31, [%rd16+-24];
	ld.global.f64 	%fd32, [%rd31+-24];
	fma.rn.f64 	%fd33, %fd31, %fd32, %fd30;
	ld.global.f64 	%fd34, [%rd16+-16];
	ld.global.f64 	%fd35, [%rd31+-16];
	fma.rn.f64 	%fd36, %fd34, %fd35, %fd33;
	ld.global.f64 	%fd37, [%rd16+-8];
	ld.global.f64 	%fd38, [%rd31+-8];
	fma.rn.f64 	%fd39, %fd37, %fd38, %fd36;
	ld.global.f64 	%fd40, [%rd16];
	ld.global.f64 	%fd41, [%rd31];
	fma.rn.f64 	%fd42, %fd40, %fd41, %fd39;
	ld.global.f64 	%fd43, [%rd16+8];
	ld.global.f64 	%fd44, [%rd31+8];
	fma.rn.f64 	%fd45, %fd43, %fd44, %fd42;
	ld.global.f64 	%fd46, [%rd16+16];
	ld.global.f64 	%fd47, [%rd31+16];
	fma.rn.f64 	%fd48, %fd46, %fd47, %fd45;
	ld.global.f64 	%fd49, [%rd16+24];
	ld.global.f64 	%fd50, [%rd31+24];
	fma.rn.f64 	%fd51, %fd49, %fd50, %fd48;
	ld.global.f64 	%fd52, [%rd16+32];
	ld.global.f64 	%fd53, [%rd31+32];
	fma.rn.f64 	%fd54, %fd52, %fd53, %fd51;
	ld.global.f64 	%fd55, [%rd16+40];
	ld.global.f64 	%fd56, [%rd31+40];
	fma.rn.f64 	%fd57, %fd55, %fd56, %fd54;
	ld.global.f64 	%fd58, [%rd16+48];
	ld.global.f64 	%fd59, [%rd31+48];
	fma.rn.f64 	%fd60, %fd58, %fd59, %fd57;
	ld.global.f64 	%fd61, [%rd16+56];
	ld.global.f64 	%fd62, [%rd31+56];
	fma.rn.f64 	%fd109, %fd61, %fd62, %fd60;
	add.s32 	%r32, %r32, 16;
	add.s32 	%r31, %r31, 16;
	add.s64 	%rd31, %rd31, 128;
	setp.ne.s32 	%p4, %r32, 0;
	@%p4 bra 	$L__BB0_4;
$L__BB0_5:
	setp.eq.s32 	%p5, %r3, 0;
	@%p5 bra 	$L__BB0_14;
	and.b32  	%r11, %r23, 7;
	setp.lt.u32 	%p6, %r3, 8;
	@%p6 bra 	$L__BB0_8;
	add.s32 	%r29, %r34, %r2;
	mul.wide.s32 	%rd17, %r29, 8;
	add.s64 	%rd18, %rd1, %rd17;
	ld.global.f64 	%fd64, [%rd18];
	mul.wide.u32 	%rd19, %r34, 8;
	add.s64 	%rd20, %rd2, %rd19;
	ld.global.f64 	%fd65, [%rd20];
	fma.rn.f64 	%fd66, %fd64, %fd65, %fd109;
	ld.global.f64 	%fd67, [%rd18+8];
	ld.global.f64 	%fd68, [%rd20+8];
	fma.rn.f64 	%fd69, %fd67, %fd68, %fd66;
	ld.global.f64 	%fd70, [%rd18+16];
	ld.global.f64 	%fd71, [%rd20+16];
	fma.rn.f64 	%fd72, %fd70, %fd71, %fd69;
	ld.global.f64 	%fd73, [%rd18+24];
	ld.global.f64 	%fd74, [%rd20+24];
	fma.rn.f64 	%fd75, %fd73, %fd74, %fd72;
	ld.global.f64 	%fd76, [%rd18+32];
	ld.global.f64 	%fd77, [%rd20+32];
	fma.rn.f64 	%fd78, %fd76, %fd77, %fd75;
	ld.global.f64 	%fd79, [%rd18+40];
	ld.global.f64 	%fd80, [%rd20+40];
	fma.rn.f64 	%fd81, %fd79, %fd80, %fd78;
	ld.global.f64 	%fd82, [%rd18+48];
	ld.global.f64 	%fd83, [%rd20+48];
	fma.rn.f64 	%fd84, %fd82, %fd83, %fd81;
	ld.global.f64 	%fd85, [%rd18+56];
	ld.global.f64 	%fd86, [%rd20+56];
	fma.rn.f64 	%fd109, %fd85, %fd86, %fd84;
	add.s32 	%r34, %r34, 8;
$L__BB0_8:
	setp.eq.s32 	%p7, %r11, 0;
	@%p7 bra 	$L__BB0_14;
	and.b32  	%r14, %r23, 3;
	setp.lt.u32 	%p8, %r11, 4;
	@%p8 bra 	$L__BB0_11;
	add.s32 	%r30, %r34, %r2;
	mul.wide.s32 	%rd21, %r30, 8;
	add.s64 	%rd22, %rd1, %rd21;
	ld.global.f64 	%fd88, [%rd22];
	mul.wide.u32 	%rd23, %r34, 8;
	add.s64 	%rd24, %rd2, %rd23;
	ld.global.f64 	%fd89, [%rd24];
	fma.rn.f64 	%fd90, %fd88, %fd89, %fd109;
	ld.global.f64 	%fd91, [%rd22+8];
	ld.global.f64 	%fd92, [%rd24+8];
	fma.rn.f64 	%fd93, %fd91, %fd92, %fd90;
	ld.global.f64 	%fd94, [%rd22+16];
	ld.global.f64 	%fd95, [%rd24+16];
	fma.rn.f64 	%fd96, %fd94, %fd95, %fd93;
	ld.global.f64 	%fd97, [%rd22+24];
	ld.global.f64 	%fd98, [%rd24+24];
	fma.rn.f64 	%fd109, %fd97, %fd98, %fd96;
	add.s32 	%r34, %r34, 4;
$L__BB0_11:
	setp.eq.s32 	%p9, %r14, 0;
	@%p9 bra 	$L__BB0_14;
	mul.wide.u32 	%rd25, %r34, 8;
	add.s64 	%rd32, %rd2, %rd25;
	add.s32 	%r37, %r34, %r2;
	neg.s32 	%r36, %r14;
$L__BB0_13:
	.pragma "nounroll";
	mul.wide.s32 	%rd26, %r37, 8;
	add.s64 	%rd27, %rd1, %rd26;
	ld.global.f64 	%fd99, [%rd27];
	ld.global.f64 	%fd100, [%rd32];
	fma.rn.f64 	%fd109, %fd99, %fd100, %fd109;
	add.s64 	%rd32, %rd32, 8;
	add.s32 	%r37, %r37, 1;
	add.s32 	%r36, %r36, 1;
	setp.ne.s32 	%p10, %r36, 0;
	@%p10 bra 	$L__BB0_13;
$L__BB0_14:
	cvta.to.global.u64 	%rd28, %rd10;
	mul.wide.s32 	%rd29, %r1, 8;
	add.s64 	%rd30, %rd28, %rd29;
	st.global.f64 	[%rd30], %fd109;
$L__BB0_15:
	ret;

}
	// .globl	_Z24kernel_compute_gradientsPKdPKiS0_PdS3_iid
.visible .entry _Z24kernel_compute_gradientsPKdPKiS0_PdS3_iid(
	.param .u64 .ptr .align 1 _Z24kernel_compute_gradientsPKdPKiS0_PdS3_iid_param_0,
	.param .u64 .ptr .align 1 _Z24kernel_compute_gradientsPKdPKiS0_PdS3_iid_param_1,
	.param .u64 .ptr .align 1 _Z24kernel_compute_gradientsPKdPKiS0_PdS3_iid_param_2,
	.param .u64 .ptr .align 1 _Z24kernel_compute_gradientsPKdPKiS0_PdS3_iid_param_3,
	.param .u64 .ptr .align 1 _Z24kernel_compute_gradientsPKdPKiS0_PdS3_iid_param_4,
	.param .u32 _Z24kernel_compute_gradientsPKdPKiS0_PdS3_iid_param_5,
	.param .u32 _Z24kernel_compute_gradientsPKdPKiS0_PdS3_iid_param_6,
	.param .f64 _Z24kernel_compute_gradientsPKdPKiS0_PdS3_iid_param_7
)
{
	.reg .pred 	%p<18>;
	.reg .b32 	%r<79>;
	.reg .b64 	%rd<51>;
	.reg .b64 	%fd<137>;

	ld.param.u64 	%rd12, [_Z24kernel_compute_gradientsPKdPKiS0_PdS3_iid_param_0];
	ld.param.u64 	%rd13, [_Z24kernel_compute_gradientsPKdPKiS0_PdS3_iid_param_1];
	ld.param.u64 	%rd14, [_Z24kernel_compute_gradientsPKdPKiS0_PdS3_iid_param_2];
	ld.param.u64 	%rd15, [_Z24kernel_compute_gradientsPKdPKiS0_PdS3_iid_param_3];
	ld.param.u64 	%rd16, [_Z24kernel_compute_gradientsPKdPKiS0_PdS3_iid_param_4];
	ld.param.u32 	%r30, [_Z24kernel_compute_gradientsPKdPKiS0_PdS3_iid_param_5];
	ld.param.f64 	%fd2, [_Z24kernel_compute_gradientsPKdPKiS0_PdS3_iid_param_7];
	cvta.to.global.u64 	%rd1, %rd12;
	cvta.to.global.u64 	%rd2, %rd15;
	cvta.to.global.u64 	%rd3, %rd16;
	cvta.to.global.u64 	%rd4, %rd14;
	cvta.to.global.u64 	%rd5, %rd13;
	mov.u32 	%r32, %ctaid.x;
	mov.u32 	%r33, %ntid.x;
	mov.u32 	%r34, %tid.x;
	mad.lo.s32 	%r77, %r32, %r33, %r34;
	mov.u32 	%r35, %nctaid.x;
	mul.lo.s32 	%r2, %r35, %r33;
	bar.sync 	0;
	setp.ge.s32 	%p1, %r77, %r30;
	@%p1 bra 	$L__BB1_23;
	ld.param.u32 	%r65, [_Z24kernel_compute_gradientsPKdPKiS0_PdS3_iid_param_6];
	add.s32 	%r3, %r65, -1;
	setp.lt.s32 	%p2, %r65, 2;
	mul.wide.s32 	%rd17, %r3, 8;
	add.s64 	%rd6, %rd2, %rd17;
	@%p2 bra 	$L__BB1_17;
	ld.param.u32 	%r66, [_Z24kernel_compute_gradientsPKdPKiS0_PdS3_iid_param_6];
	add.s32 	%r51, %r66, -1;
	and.b32  	%r52, %r51, 15;
	add.s32 	%r4, %r52, -1;
	add.s32 	%r53, %r66, 7;
	and.b32  	%r54, %r53, 7;
	add.s32 	%r5, %r54, -1;
	and.b32  	%r6, %r53, 3;
$L__BB1_3:
	ld.param.u32 	%r67, [_Z24kernel_compute_gradientsPKdPKiS0_PdS3_iid_param_6];
	add.s32 	%r56, %r67, -2;
	setp.lt.u32 	%p8, %r56, 15;
	mul.wide.s32 	%rd34, %r77, 4;
	add.s64 	%rd35, %rd5, %rd34;
	ld.global.u32 	%r57, [%rd35];
	cvt.rn.f64.s32 	%fd38, %r57;
	mul.wide.s32 	%rd36, %r77, 8;
	add.s64 	%rd37, %rd4, %rd36;
	ld.global.f64 	%fd39, [%rd37];
	sub.f64 	%fd1, %fd38, %fd39;
	mul.f64 	%fd40, %fd2, %fd1;
	abs.f64 	%fd41, %fd40;
	atom.global.add.f64 	%fd42, [%rd3], %fd41;
	mul.lo.s32 	%r8, %r77, %r3;
	mov.b32 	%r73, 0;
	@%p8 bra 	$L__BB1_6;
	and.b32  	%r58, %r3, -16;
	neg.s32 	%r71, %r58;
	add.s64 	%rd50, %rd2, 64;
	mov.u32 	%r70, %r8;
$L__BB1_5:
	.pragma "nounroll";
	and.b32  	%r73, %r3, -16;
	mul.wide.s32 	%rd38, %r70, 8;
	add.s64 	%rd39, %rd1, %rd38;
	ld.global.f64 	%fd43, [%rd39];
	mul.f64 	%fd44, %fd1, %fd43;
	atom.global.add.f64 	%fd45, [%rd50+-64], %fd44;
	ld.global.f64 	%fd46, [%rd39+8];
	mul.f64 	%fd47, %fd1, %fd46;
	atom.global.add.f64 	%fd48, [%rd50+-56], %fd47;
	ld.global.f64 	%fd49, [%rd39+16];
	mul.f64 	%fd50, %fd1, %fd49;
	atom.global.add.f64 	%fd51, [%rd50+-48], %fd50;
	ld.global.f64 	%fd52, [%rd39+24];
	mul.f64 	%fd53, %fd1, %fd52;
	atom.global.add.f64 	%fd54, [%rd50+-40], %fd53;
	ld.global.f64 	%fd55, [%rd39+32];
	mul.f64 	%fd56, %fd1, %fd55;
	atom.global.add.f64 	%fd57, [%rd50+-32], %fd56;
	ld.global.f64 	%fd58, [%rd39+40];
	mul.f64 	%fd59, %fd1, %fd58;
	atom.global.add.f64 	%fd60, [%rd50+-24], %fd59;
	ld.global.f64 	%fd61, [%rd39+48];
	mul.f64 	%fd62, %fd1, %fd61;
	atom.global.add.f64 	%fd63, [%rd50+-16], %fd62;
	ld.global.f64 	%fd64, [%rd39+56];
	mul.f64 	%fd65, %fd1, %fd64;
	atom.global.add.f64 	%fd66, [%rd50+-8], %fd65;
	ld.global.f64 	%fd67, [%rd39+64];
	mul.f64 	%fd68, %fd1, %fd67;
	atom.global.add.f64 	%fd69, [%rd50], %fd68;
	ld.global.f64 	%fd70, [%rd39+72];
	mul.f64 	%fd71, %fd1, %fd70;
	atom.global.add.f64 	%fd72, [%rd50+8], %fd71;
	ld.global.f64 	%fd73, [%rd39+80];
	mul.f64 	%fd74, %fd1, %fd73;
	atom.global.add.f64 	%fd75, [%rd50+16], %fd74;
	ld.global.f64 	%fd76, [%rd39+88];
	mul.f64 	%fd77, %fd1, %fd76;
	atom.global.add.f64 	%fd78, [%rd50+24], %fd77;
	ld.global.f64 	%fd79, [%rd39+96];
	mul.f64 	%fd80, %fd1, %fd79;
	atom.global.add.f64 	%fd81, [%rd50+32], %fd80;
	ld.global.f64 	%fd82, [%rd39+104];
	mul.f64 	%fd83, %fd1, %fd82;
	atom.global.add.f64 	%fd84, [%rd50+40], %fd83;
	ld.global.f64 	%fd85, [%rd39+112];
	mul.f64 	%fd86, %fd1, %fd85;
	atom.global.add.f64 	%fd87, [%rd50+48], %fd86;
	ld.global.f64 	%fd88, [%rd39+120];
	mul.f64 	%fd89, %fd1, %fd88;
	atom.global.add.f64 	%fd90, [%rd50+56], %fd89;
	add.s32 	%r71, %r71, 16;
	add.s64 	%rd50, %rd50, 128;
	add.s32 	%r70, %r70, 16;
	setp.ne.s32 	%p9, %r71, 0;
	@%p9 bra 	$L__BB1_5;
$L__BB1_6:
	and.b32  	%r59, %r3, 15;
	setp.eq.s32 	%p10, %r59, 0;
	@%p10 bra 	$L__BB1_16;
	setp.lt.u32 	%p11, %r4, 7;
	@%p11 bra 	$L__BB1_9;
	mul.wide.u32 	%rd40, %r73, 8;
	add.s64 	%rd41, %rd2, %rd40;
	add.s32 	%r60, %r73, %r8;
	mul.wide.s32 	%rd42, %r60, 8;
	add.s64 	%rd43, %rd1, %rd42;
	ld.global.f64 	%fd91, [%rd43];
	mul.f64 	%fd92, %fd1, %fd91;
	atom.global.add.f64 	%fd93, [%rd41], %fd92;
	ld.global.f64 	%fd94, [%rd43+8];
	mul.f64 	%fd95, %fd1, %fd94;
	atom.global.add.f64 	%fd96, [%rd41+8], %fd95;
	ld.global.f64 	%fd97, [%rd43+16];
	mul.f64 	%fd98, %fd1, %fd97;
	atom.global.add.f64 	%fd99, [%rd41+16], %fd98;
	ld.global.f64 	%fd100, [%rd43+24];
	mul.f64 	%fd101, %fd1, %fd100;
	atom.global.add.f64 	%fd102, [%rd41+24], %fd101;
	ld.global.f64 	%fd103, [%rd43+32];
	mul.f64 	%fd104, %fd1, %fd103;
	atom.global.add.f64 	%fd105, [%rd41+32], %fd104;
	ld.global.f64 	%fd106, [%rd43+40];
	mul.f64 	%fd107, %fd1, %fd106;
	atom.global.add.f64 	%fd108, [%rd41+40], %fd107;
	ld.global.f64 	%fd109, [%rd43+48];
	mul.f64 	%fd110, %fd1, %fd109;
	atom.global.add.f64 	%fd111, [%rd41+48], %fd110;
	ld.global.f64 	%fd112, [%rd43+56];
	mul.f64 	%fd113, %fd1, %fd112;
	atom.global.add.f64 	%fd114, [%rd41+56], %fd113;
	add.s32 	%r73, %r73, 8;
$L__BB1_9:
	ld.param.u32 	%r68, [_Z24kernel_compute_gradientsPKdPKiS0_PdS3_iid_param_6];
	add.s32 	%r61, %r68, -1;
	and.b32  	%r62, %r61, 7;
	setp.eq.s32 	%p12, %r62, 0;
	@%p12 bra 	$L__BB1_16;
	setp.lt.u32 	%p13, %r5, 3;
	@%p13 bra 	$L__BB1_12;
	mul.wide.u32 	%rd44, %r73, 8;
	add.s64 	%rd45, %rd2, %rd44;
	add.s32 	%r63, %r73, %r8;
	mul.wide.s32 	%rd46, %r63, 8;
	add.s64 	%rd47, %rd1, %rd46;
	ld.global.f64 	%fd115, [%rd47];
	mul.f64 	%fd116, %fd1, %fd115;
	atom.global.add.f64 	%fd117, [%rd45], %fd116;
	ld.global.f64 	%fd118, [%rd47+8];
	mul.f64 	%fd119, %fd1, %fd118;
	atom.global.add.f64 	%fd120, [%rd45+8], %fd119;
	ld.global.f64 	%fd121, [%rd47+16];
	mul.f64 	%fd122, %fd1, %fd121;
	atom.global.add.f64 	%fd123, [%rd45+16], %fd122;
	ld.global.f64 	%fd124, [%rd47+24];
	mul.f64 	%fd125, %fd1, %fd124;
	atom.global.add.f64 	%fd126, [%rd45+24], %fd125;
	add.s32 	%r73, %r73, 4;
$L__BB1_12:
	setp.eq.s32 	%p14, %r6, 0;
	@%p14 bra 	$L__BB1_16;
	setp.eq.s32 	%p15, %r6, 1;
	mul.wide.u32 	%rd48, %r73, 8;
	add.s64 	%rd10, %rd2, %rd48;
	add.s32 	%r64, %r73, %r8;
	mul.wide.s32 	%rd49, %r64, 8;
	add.s64 	%rd11, %rd1, %rd49;
	ld.global.f64 	%fd127, [%rd11];
	mul.f64 	%fd128, %fd1, %fd127;
	atom.global.add.f64 	%fd129, [%rd10], %fd128;
	@%p15 bra 	$L__BB1_16;
	setp.eq.s32 	%p16, %r6, 2;
	ld.global.f64 	%fd130, [%rd11+8];
	mul.f64 	%fd131, %fd1, %fd130;
	atom.global.add.f64 	%fd132, [%rd10+8], %fd131;
	@%p16 bra 	$L__BB1_16;
	ld.global.f64 	%fd133, [%rd11+16];
	mul.f64 	%fd134, %fd1, %fd133;
	atom.global.add.f64 	%fd135, [%rd10+16], %fd134;
$L__BB1_16:
	atom.global.add.f64 	%fd136, [%rd6], %fd1;
	add.s32 	%r77, %r77, %r2;
	setp.lt.s32 	%p17, %r77, %r30;
	@%p17 bra 	$L__BB1_3;
	bra.uni 	$L__BB1_23;
$L__BB1_17:
	add.s32 	%r36, %r77, %r2;
	max.s32 	%r37, %r30, %r36;
	setp.lt.s32 	%p3, %r36, %r30;
	selp.u32 	%r38, 1, 0, %p3;
	add.s32 	%r39, %r36, %r38;
	sub.s32 	%r40, %r37, %r39;
	div.u32 	%r41, %r40, %r2;
	add.s32 	%r21, %r41, %r38;
	and.b32  	%r42, %r21, 3;
	setp.eq.s32 	%p4, %r42, 3;
	@%p4 bra 	$L__BB1_20;
	add.s32 	%r44, %r21, 1;
	and.b32  	%r22, %r44, 3;
	mov.b32 	%r76, 0;
$L__BB1_19:
	.pragma "nounroll";
	mul.wide.s32 	%rd18, %r77, 4;
	add.s64 	%rd19, %rd5, %rd18;
	ld.global.u32 	%r45, [%rd19];
	cvt.rn.f64.s32 	%fd3, %r45;
	mul.wide.s32 	%rd20, %r77, 8;
	add.s64 	%rd21, %rd4, %rd20;
	ld.global.f64 	%fd4, [%rd21];
	sub.f64 	%fd5, %fd3, %fd4;
	mul.f64 	%fd6, %fd2, %fd5;
	abs.f64 	%fd7, %fd6;
	atom.global.add.f64 	%fd8, [%rd3], %fd7;
	atom.global.add.f64 	%fd9, [%rd6], %fd5;
	add.s32 	%r77, %r77, %r2;
	add.s32 	%r76, %r76, 1;
	setp.ne.s32 	%p5, %r76, %r22;
	@%p5 bra 	$L__BB1_19;
$L__BB1_20:
	setp.lt.u32 	%p6, %r21, 3;
	@%p6 bra 	$L__BB1_23;
	mul.wide.s32 	%rd26, %r2, 4;
	mul.wide.s32 	%rd28, %r2, 8;
	shl.b32 	%r50, %r2, 2;
$L__BB1_22:
	mul.wide.s32 	%rd22, %r77, 4;
	add.s64 	%rd23, %rd5, %rd22;
	ld.global.u32 	%r46, [%rd23];
	cvt.rn.f64.s32 	%fd10, %r46;
	mul.wide.s32 	%rd24, %r77, 8;
	add.s64 	%rd25, %rd4, %rd24;
	ld.global.f64 	%fd11, [%rd25];
	sub.f64 	%fd12, %fd10, %fd11;
	mul.f64 	%fd13, %fd2, %fd12;
	abs.f64 	%fd14, %fd13;
	atom.global.add.f64 	%fd15, [%rd3], %fd14;
	atom.global.add.f64 	%fd16, [%rd6], %fd12;
	add.s64 	%rd27, %rd23, %rd26;
	ld.global.u32 	%r47, [%rd27];
	cvt.rn.f64.s32 	%fd17, %r47;
	add.s64 	%rd29, %rd25, %rd28;
	ld.global.f64 	%fd18, [%rd29];
	sub.f64 	%fd19, %fd17, %fd18;
	mul.f64 	%fd20, %fd2, %fd19;
	abs.f64 	%fd21, %fd20;
	atom.global.add.f64 	%fd22, [%rd3], %fd21;
	atom.global.add.f64 	%fd23, [%rd6], %fd19;
	add.s64 	%rd30, %rd27, %rd26;
	ld.global.u32 	%r48, [%rd30];
	cvt.rn.f64.s32 	%fd24, %r48;
	add.s64 	%rd31, %rd29, %rd28;
	ld.global.f64 	%fd25, [%rd31];
	sub.f64 	%fd26, %fd24, %fd25;
	mul.f64 	%fd27, %fd2, %fd26;
	abs.f64 	%fd28, %fd27;
	atom.global.add.f64 	%fd29, [%rd3], %fd28;
	atom.global.add.f64 	%fd30, [%rd6], %fd26;
	add.s64 	%rd32, %rd30, %rd26;
	ld.global.u32 	%r49, [%rd32];
	cvt.rn.f64.s32 	%fd31, %r49;
	add.s64 	%rd33, %rd31, %rd28;
	ld.global.f64 	%fd32, [%rd33];
	sub.f64 	%fd33, %fd31, %fd32;
	mul.f64 	%fd34, %fd2, %fd33;
	abs.f64 	%fd35, %fd34;
	atom.global.add.f64 	%fd36, [%rd3], %fd35;
	atom.global.add.f64 	%fd37, [%rd6], %fd33;
	add.s32 	%r77, %r50, %r77;
	setp.lt.s32 	%p7, %r77, %r30;
	@%p7 bra 	$L__BB1_22;
$L__BB1_23:
	ret;

}
	// .globl	_Z21kernel_update_weightsPdPKdidi
.visible .entry _Z21kernel_update_weightsPdPKdidi(
	.param .u64 .ptr .align 1 _Z21kernel_update_weightsPdPKdidi_param_0,
	.param .u64 .ptr .align 1 _Z21kernel_update_weightsPdPKdidi_param_1,
	.param .u32 _Z21kernel_update_weightsPdPKdidi_param_2,
	.param .f64 _Z21kernel_update_weightsPdPKdidi_param_3,
	.param .u32 _Z21kernel_update_weightsPdPKdidi_param_4
)
{
	.reg .pred 	%p<2>;
	.reg .b32 	%r<7>;
	.reg .b64 	%rd<8>;
	.reg .b64 	%fd<7>;

	ld.param.u64 	%rd1, [_Z21kernel_update_weightsPdPKdidi_param_0];
	ld.param.u64 	%rd2, [_Z21kernel_update_weightsPdPKdidi_param_1];
	ld.param.u32 	%r3, [_Z21kernel_update_weightsPdPKdidi_param_2];
	ld.param.f64 	%fd1, [_Z21kernel_update_weightsPdPKdidi_param_3];
	ld.param.u32 	%r2, [_Z21kernel_update_weightsPdPKdidi_param_4];
	mov.u32 	%r4, %ctaid.x;
	mov.u32 	%r5, %ntid.x;
	mov.u32 	%r6, %tid.x;
	mad.lo.s32 	%r1, %r4, %r5, %r6;
	setp.ge.s32 	%p1, %r1, %r3;
	@%p1 bra 	$L__BB2_2;
	cvta.to.global.u64 	%rd3, %rd2;
	cvta.to.global.u64 	%rd4, %rd1;
	mul.wide.s32 	%rd5, %r1, 8;
	add.s64 	%rd6, %rd3, %rd5;
	ld.global.f64 	%fd2, [%rd6];
	cvt.rn.f64.s32 	%fd3, %r2;
	div.rn.f64 	%fd4, %fd2, %fd3;
	add.s64 	%rd7, %rd4, %rd5;
	ld.global.f64 	%fd5, [%rd7];
	fma.rn.f64 	%fd6, %fd1, %fd4, %fd5;
	st.global.f64 	[%rd7], %fd6;
$L__BB2_2:
	ret;

}


// ===== COMPILED SASS (sm_100) =====

	.target	sm_100

	.elftype	@"ET_EXEC"


//--------------------- .note.nv.tkinfo           --------------------------
	.section	.note.nv.tkinfo,"",@"SHT_NOTE"
	.sectionflags	@"SHF_NOTE_NV_TKINFO"
	.tkinfo
        /*0018*/ 	.word	0x00000002
        /*0030*/ 	.string	""
        /*0030*/ 	.string	"ptxas"
        /*0030*/ 	.string	"Cuda compilation tools, release 13.0, V13.0.88"
        /*0030*/ 	.string	"Build cuda_13.0.r13.0/compiler.36424714_0"
        /*0030*/ 	.string	"-arch sm_100 -m 64 "



//--------------------- .note.nv.cuinfo           --------------------------
	.section	.note.nv.cuinfo,"",@"SHT_NOTE"
	.sectionflags	@"SHF_NOTE_NV_CUINFO"
        /*0018*/ 	.short	0x0002
        /*001a*/ 	.short	0x0064
        /*001c*/ 	.short	0x0082
	.zero		2


//--------------------- .nv.info                  --------------------------
	.section	.nv.info,"",@"SHT_CUDA_INFO"
	.align	4


	//----- nvinfo : EIATTR_REGCOUNT
	.align		4
        /*0000*/ 	.byte	0x04, 0x2f
        /*0002*/ 	.short	(.L_1 - .L_0)
	.align		4
.L_0:
        /*0004*/ 	.word	index@(_Z14kernel_predictPKdS0_Pdii)
        /*0008*/ 	.word	0x00000020


	//----- nvinfo : EIATTR_FRAME_SIZE
	.align		4
.L_1:
        /*000c*/ 	.byte	0x04, 0x11
        /*000e*/ 	.short	(.L_3 - .L_2)
	.align		4
.L_2:
        /*0010*/ 	.word	index@(_Z14kernel_predictPKdS0_Pdii)
        /*0014*/ 	.word	0x00000000


	//----- nvinfo : EIATTR_REGCOUNT
	.align		4
.L_3:
        /*0018*/ 	.byte	0x04, 0x2f
        /*001a*/ 	.short	(.L_5 - .L_4)
	.align		4
.L_4:
        /*001c*/ 	.word	index@(_Z24kernel_compute_gradientsPKdPKiS0_PdS3_iid)
        /*0020*/ 	.word	0x0000001e


	//----- nvinfo : EIATTR_FRAME_SIZE
	.align		4
.L_5:
        /*0024*/ 	.byte	0x04, 0x11
        /*0026*/ 	.short	(.L_7 - .L_6)
	.align		4
.L_6:
        /*0028*/ 	.word	index@(_Z24kernel_compute_gradientsPKdPKiS0_PdS3_iid)
        /*002c*/ 	.word	0x00000000


	//----- nvinfo : EIATTR_REGCOUNT
	.align		4
.L_7:
        /*0030*/ 	.byte	0x04, 0x2f
        /*0032*/ 	.short	(.L_9 - .L_8)
	.align		4
.L_8:
        /*0034*/ 	.word	index@(_Z21kernel_update_weightsPdPKdidi)
        /*0038*/ 	.word	0x00000019


	//----- nvinfo : EIATTR_FRAME_SIZE
	.align		4
.L_9:
        /*003c*/ 	.byte	0x04, 0x11
        /*003e*/ 	.short	(.L_11 - .L_10)
	.align		4
.L_10:
        /*0040*/ 	.word	index@($__internal_0_$__cuda_sm20_div_rn_f64_full)
        /*0044*/ 	.word	0x00000000


	//----- nvinfo : EIATTR_FRAME_SIZE
	.align		4
.L_11:
        /*0048*/ 	.byte	0x04, 0x11
        /*004a*/ 	.short	(.L_13 - .L_12)
	.align		4
.L_12:
        /*004c*/ 	.word	index@(_Z21kernel_update_weightsPdPKdidi)
        /*0050*/ 	.word	0x00000000


	//----- nvinfo : EIATTR_MIN_STACK_SIZE
	.align		4
.L_13:
        /*0054*/ 	.byte	0x04, 0x12
        /*0056*/ 	.short	(.L_15 - .L_14)
	.align		4
.L_14:
        /*0058*/ 	.word	index@(_Z21kernel_update_weightsPdPKdidi)
        /*005c*/ 	.word	0x00000000


	//----- nvinfo : EIATTR_MIN_STACK_SIZE
	.align		4
.L_15:
        /*0060*/ 	.byte	0x04, 0x12
        /*0062*/ 	.short	(.L_17 - .L_16)
	.align		4
.L_16:
        /*0064*/ 	.word	index@(_Z24kernel_compute_gradientsPKdPKiS0_PdS3_iid)
        /*0068*/ 	.word	0x00000000


	//----- nvinfo : EIATTR_MIN_STACK_SIZE
	.align		4
.L_17:
        /*006c*/ 	.byte	0x04, 0x12
        /*006e*/ 	.short	(.L_19 - .L_18)
	.align		4
.L_18:
        /*0070*/ 	.word	index@(_Z14kernel_predictPKdS0_Pdii)
        /*0074*/ 	.word	0x00000000
.L_19:


//--------------------- .nv.compat                --------------------------
	.section	.nv.compat,"",@"SHT_CUDA_COMPAT_INFO"
	.align	4
        /*0000*/ 	.byte	0x02, 0x09, 0x00, 0x00, 0x02, 0x02, 0x01, 0x00, 0x02, 0x05, 0x05, 0x00, 0x03, 0x07, 0x01, 0x01
        /*0010*/ 	.byte	0x02, 0x03, 0x00, 0x00, 0x02, 0x06, 0x01, 0x00, 0x04, 0x0b, 0x08, 0x00, 0x01, 0x00, 0x00, 0x00
        /*0020*/ 	.byte	0x00, 0x00, 0x00, 0x00


//--------------------- .nv.info._Z21kernel_update_weightsPdPKdidi --------------------------
	.section	.nv.info._Z21kernel_update_weightsPdPKdidi,"",@"SHT_CUDA_INFO"
	.sectionflags	@""
	.align	4


	//----- nvinfo : EIATTR_CUDA_API_VERSION
	.align		4
        /*0000*/ 	.byte	0x04, 0x37
        /*0002*/ 	.short	(.L_21 - .L_20)
.L_20:
        /*0004*/ 	.word	0x00000082


	//----- nvinfo : EIATTR_KPARAM_INFO
	.align		4
.L_21:
        /*0008*/ 	.byte	0x04, 0x17
        /*000a*/ 	.short	(.L_23 - .L_22)
.L_22:
        /*000c*/ 	.word	0x00000000
        /*0010*/ 	.short	0x0004
        /*0012*/ 	.short	0x0020
        /*0014*/ 	.byte	0x00, 0xf0, 0x11, 0x00


	//----- nvinfo : EIATTR_KPARAM_INFO
	.align		4
.L_23:
        /*0018*/ 	.byte	0x04, 0x17
        /*001a*/ 	.short	(.L_25 - .L_24)
.L_24:
        /*001c*/ 	.word	0x00000000
        /*0020*/ 	.short	0x0003
        /*0022*/ 	.short	0x0018
        /*0024*/ 	.byte	0x00, 0xf0, 0x21, 0x00


	//----- nvinfo : EIATTR_KPARAM_INFO
	.align		4
.L_25:
        /*0028*/ 	.byte	0x04, 0x17
        /*002a*/ 	.short	(.L_27 - .L_26)
.L_26:
        /*002c*/ 	.word	0x00000000
        /*0030*/ 	.short	0x0002
        /*0032*/ 	.short	0x0010
        /*0034*/ 	.byte	0x00, 0xf0, 0x11, 0x00


	//----- nvinfo : EIATTR_KPARAM_INFO
	.align		4
.L_27:
        /*0038*/ 	.byte	0x04, 0x17
        /*003a*/ 	.short	(.L_29 - .L_28)
.L_28:
        /*003c*/ 	.word	0x00000000
        /*0040*/ 	.short	0x0001
        /*0042*/ 	.short	0x0008
        /*0044*/ 	.byte	0x00, 0xf5, 0x21, 0x00


	//----- nvinfo : EIATTR_KPARAM_INFO
	.align		4
.L_29:
        /*0048*/ 	.byte	0x04, 0x17
        /*004a*/ 	.short	(.L_31 - .L_30)
.L_30:
        /*004c*/ 	.word	0x00000000
        /*0050*/ 	.short	0x0000
        /*0052*/ 	.short	0x0000
        /*0054*/ 	.byte	0x00, 0xf5, 0x21, 0x00


	//----- nvinfo : EIATTR_SPARSE_MMA_MASK
	.align		4
.L_31:
        /*0058*/ 	.byte	0x03, 0x50
        /*005a*/ 	.short	0x0000


	//----- nvinfo : EIATTR_MAXREG_COUNT
	.align		4
        /*005c*/ 	.byte	0x03, 0x1b
        /*005e*/ 	.short	0x00ff


	//----- nvinfo : EIATTR_MERCURY_ISA_VERSION
	.align		4
        /*0060*/ 	.byte	0x03, 0x5f
        /*0062*/ 	.short	0x0101


	//----- nvinfo : EIATTR_VRC_CTA_INIT_COUNT
	.align		4
        /*0064*/ 	.byte	0x02, 0x4a
	.zero		1
	.zero		1


	//----- nvinfo : EIATTR_EXIT_INSTR_OFFSETS
	.align		4
        /*0068*/ 	.byte	0x04, 0x1c
        /*006a*/ 	.short	(.L_33 - .L_32)


	//   ....[0]....
.L_32:
        /*006c*/ 	.word	0x00000070


	//   ....[1]....
        /*0070*/ 	.word	0x00000260


	//----- nvinfo : EIATTR_CRS_STACK_SIZE
	.align		4
.L_33:
        /*0074*/ 	.byte	0x04, 0x1e
        /*0076*/ 	.short	(.L_35 - .L_34)
.L_34:
        /*0078*/ 	.word	0x00000000


	//----- nvinfo : EIATTR_CBANK_PARAM_SIZE
	.align		4
.L_35:
        /*007c*/ 	.byte	0x03, 0x19
        /*007e*/ 	.short	0x0024


	//----- nvinfo : EIATTR_PARAM_CBANK
	.align		4
        /*0080*/ 	.byte	0x04, 0x0a
        /*0082*/ 	.short	(.L_37 - .L_36)
	.align		4
.L_36:
        /*0084*/ 	.word	index@(.nv.constant0._Z21kernel_update_weightsPdPKdidi)
        /*0088*/ 	.short	0x0380
        /*008a*/ 	.short	0x0024


	//----- nvinfo : EIATTR_SW_WAR
	.align		4
.L_37:
        /*008c*/ 	.byte	0x04, 0x36
        /*008e*/ 	.short	(.L_39 - .L_38)
.L_38:
        /*0090*/ 	.word	0x00000008
.L_39:


//--------------------- .nv.info._Z24kernel_compute_gradientsPKdPKiS0_PdS3_iid --------------------------
	.section	.nv.info._Z24kernel_compute_gradientsPKdPKiS0_PdS3_iid,"",@"SHT_CUDA_INFO"
	.sectionflags	@""
	.align	4


	//----- nvinfo : EIATTR_CUDA_API_VERSION
	.align		4
        /*0000*/ 	.byte	0x04, 0x37
        /*0002*/ 	.short	(.L_41 - .L_40)
.L_40:
        /*0004*/ 	.word	0x00000082


	//----- nvinfo : EIATTR_KPARAM_INFO
	.align		4
.L_41:
        /*0008*/ 	.byte	0x04, 0x17
        /*000a*/ 	.short	(.L_43 - .L_42)
.L_42:
        /*000c*/ 	.word	0x00000000
        /*0010*/ 	.short	0x0007
        /*0012*/ 	.short	0x0030
        /*0014*/ 	.byte	0x00, 0xf0, 0x21, 0x00


	//----- nvinfo : EIATTR_KPARAM_INFO
	.align		4
.L_43:
        /*0018*/ 	.byte	0x04, 0x17
        /*001a*/ 	.short	(.L_45 - .L_44)
.L_44:
        /*001c*/ 	.word	0x00000000
        /*0020*/ 	.short	0x0006
        /*0022*/ 	.short	0x002c
        /*0024*/ 	.byte	0x00, 0xf0, 0x11, 0x00


	//----- nvinfo : EIATTR_KPARAM_INFO
	.align		4
.L_45:
        /*0028*/ 	.byte	0x04, 0x17
        /*002a*/ 	.short	(.L_47 - .L_46)
.L_46:
        /*002c*/ 	.word	0x00000000
        /*0030*/ 	.short	0x0005
        /*0032*/ 	.short	0x0028
        /*0034*/ 	.byte	0x00, 0xf0, 0x11, 0x00


	//----- nvinfo : EIATTR_KPARAM_INFO
	.align		4
.L_47:
        /*0038*/ 	.byte	0x04, 0x17
        /*003a*/ 	.short	(.L_49 - .L_48)
.L_48:
        /*003c*/ 	.word	0x00000000
        /*0040*/ 	.short	0x0004
        /*0042*/ 	.short	0x0020
        /*0044*/ 	.byte	0x00, 0xf5, 0x21, 0x00


	//----- nvinfo : EIATTR_KPARAM_INFO
	.align		4
.L_49:
        /*0048*/ 	.byte	0x04, 0x17
        /*004a*/ 	.short	(.L_51 - .L_50)
.L_50:
        /*004c*/ 	.word	0x00000000
        /*0050*/ 	.short	0x0003
        /*0052*/ 	.short	0x0018
        /*0054*/ 	.byte	0x00, 0xf5, 0x21, 0x00


	//----- nvinfo : EIATTR_KPARAM_INFO
	.align		4
.L_51:
        /*0058*/ 	.byte	0x04, 0x17
        /*005a*/ 	.short	(.L_53 - .L_52)
.L_52:
        /*005c*/ 	.word	0x00000000
        /*0060*/ 	.short	0x0002
        /*0062*/ 	.short	0x0010
        /*0064*/ 	.byte	0x00, 0xf5, 0x21, 0x00


	//----- nvinfo : EIATTR_KPARAM_INFO
	.align		4
.L_53:
        /*0068*/ 	.byte	0x04, 0x17
        /*006a*/ 	.short	(.L_55 - .L_54)
.L_54:
        /*006c*/ 	.word	0x00000000
        /*0070*/ 	.short	0x0001
        /*0072*/ 	.short	0x0008
        /*0074*/ 	.byte	0x00, 0xf5, 0x21, 0x00


	//----- nvinfo : EIATTR_KPARAM_INFO
	.align		4
.L_55:
        /*0078*/ 	.byte	0x04, 0x17
        /*007a*/ 	.short	(.L_57 - .L_56)
.L_56:
        /*007c*/ 	.word	0x00000000
        /*0080*/ 	.short	0x0000
        /*0082*/ 	.short	0x0000
        /*0084*/ 	.byte	0x00, 0xf5, 0x21, 0x00


	//----- nvinfo : EIATTR_SPARSE_MMA_MASK
	.align		4
.L_57:
        /*0088*/ 	.byte	0x03, 0x50
        /*008a*/ 	.short	0x0000


	//----- nvinfo : EIATTR_MAXREG_COUNT
	.align		4
        /*008c*/ 	.byte	0x03, 0x1b
        /*008e*/ 	.short	0x00ff


	//----- nvinfo : EIATTR_NUM_BARRIERS
	.align		4
        /*0090*/ 	.byte	0x02, 0x4c
        /*0092*/ 	.byte	0x01
	.zero		1


	//----- nvinfo : EIATTR_MERCURY_ISA_VERSION
	.align		4
        /*0094*/ 	.byte	0x03, 0x5f
        /*0096*/ 	.short	0x0101


	//----- nvinfo : EIATTR_VRC_CTA_INIT_COUNT
	.align		4
        /*0098*/ 	.byte	0x02, 0x4a
	.zero		1
	.zero		1


	//----- nvinfo : EIATTR_EXIT_INSTR_OFFSETS
	.align		4
        /*009c*/ 	.byte	0x04, 0x1c
        /*009e*/ 	.short	(.L_59 - .L_58)


	//   ....[0]....
.L_58:
        /*00a0*/ 	.word	0x000000a0


	//   ....[1]....
        /*00a4*/ 	.word	0x00000c40


	//   ....[2]....
        /*00a8*/ 	.word	0x00000f80


	//   ....[3]....
        /*00ac*/ 	.word	0x00001280


	//----- nvinfo : EIATTR_CRS_STACK_SIZE
	.align		4
.L_59:
        /*00b0*/ 	.byte	0x04, 0x1e
        /*00b2*/ 	.short	(.L_61 - .L_60)
.L_60:
        /*00b4*/ 	.word	0x00000000


	//----- nvinfo : EIATTR_CBANK_PARAM_SIZE
	.align		4
.L_61:
        /*00b8*/ 	.byte	0x03, 0x19
        /*00ba*/ 	.short	0x0038


	//----- nvinfo : EIATTR_PARAM_CBANK
	.align		4
        /*00bc*/ 	.byte	0x04, 0x0a
        /*00be*/ 	.short	(.L_63 - .L_62)
	.align		4
.L_62:
        /*00c0*/ 	.word	index@(.nv.constant0._Z24kernel_compute_gradientsPKdPKiS0_PdS3_iid)
        /*00c4*/ 	.short	0x0380
        /*00c6*/ 	.short	0x0038


	//----- nvinfo : EIATTR_SW_WAR
	.align		4
.L_63:
        /*00c8*/ 	.byte	0x04, 0x36
        /*00ca*/ 	.short	(.L_65 - .L_64)
.L_64:
        /*00cc*/ 	.word	0x00000008
.L_65:


//--------------------- .nv.info._Z14kernel_predictPKdS0_Pdii --------------------------
	.section	.nv.info._Z14kernel_predictPKdS0_Pdii,"",@"SHT_CUDA_INFO"
	.sectionflags	@""
	.align	4


	//----- nvinfo : EIATTR_CUDA_API_VERSION
	.align		4
        /*0000*/ 	.byte	0x04, 0x37
        /*0002*/ 	.short	(.L_67 - .L_66)
.L_66:
        /*0004*/ 	.word	0x00000082


	//----- nvinfo : EIATTR_KPARAM_INFO
	.align		4
.L_67:
        /*0008*/ 	.byte	0x04, 0x17
        /*000a*/ 	.short	(.L_69 - .L_68)
.L_68:
        /*000c*/ 	.word	0x00000000
        /*0010*/ 	.short	0x0004
        /*0012*/ 	.short	0x001c
        /*0014*/ 	.byte	0x00, 0xf0, 0x11, 0x00


	//----- nvinfo : EIATTR_KPARAM_INFO
	.align		4
.L_69:
        /*0018*/ 	.byte	0x04, 0x17
        /*001a*/ 	.short	(.L_71 - .L_70)
.L_70:
        /*001c*/ 	.word	0x00000000
        /*0020*/ 	.short	0x0003
        /*0022*/ 	.short	0x0018
        /*0024*/ 	.byte	0x00, 0xf0, 0x11, 0x00


	//----- nvinfo : EIATTR_KPARAM_INFO
	.align		4
.L_71:
        /*0028*/ 	.byte	0x04, 0x17
        /*002a*/ 	.short	(.L_73 - .L_72)
.L_72:
        /*002c*/ 	.word	0x00000000
        /*0030*/ 	.short	0x0002
        /*0032*/ 	.short	0x0010
        /*0034*/ 	.byte	0x00, 0xf5, 0x21, 0x00


	//----- nvinfo : EIATTR_KPARAM_INFO
	.align		4
.L_73:
        /*0038*/ 	.byte	0x04, 0x17
        /*003a*/ 	.short	(.L_75 - .L_74)
.L_74:
        /*003c*/ 	.word	0x00000000
        /*0040*/ 	.short	0x0001
        /*0042*/ 	.short	0x0008
        /*0044*/ 	.byte	0x00, 0xf5, 0x21, 0x00


	//----- nvinfo : EIATTR_KPARAM_INFO
	.align		4
.L_75:
        /*0048*/ 	.byte	0x04, 0x17
        /*004a*/ 	.short	(.L_77 - .L_76)
.L_76:
        /*004c*/ 	.word	0x00000000
        /*0050*/ 	.short	0x0000
        /*0052*/ 	.short	0x0000
        /*0054*/ 	.byte	0x00, 0xf5, 0x21, 0x00


	//----- nvinfo : EIATTR_SPARSE_MMA_MASK
	.align		4
.L_77:
        /*0058*/ 	.byte	0x03, 0x50
        /*005a*/ 	.short	0x0000


	//----- nvinfo : EIATTR_MAXREG_COUNT
	.align		4
        /*005c*/ 	.byte	0x03, 0x1b
        /*005e*/ 	.short	0x00ff


	//----- nvinfo : EIATTR_MERCURY_ISA_VERSION
	.align		4
        /*0060*/ 	.byte	0x03, 0x5f
        /*0062*/ 	.short	0x0101


	//----- nvinfo : EIATTR_VRC_CTA_INIT_COUNT
	.align		4
        /*0064*/ 	.byte	0x02, 0x4a
	.zero		1
	.zero		1


	//----- nvinfo : EIATTR_EXIT_INSTR_OFFSETS
	.align		4
        /*0068*/ 	.byte	0x04, 0x1c
        /*006a*/ 	.short	(.L_79 - .L_78)


	//   ....[0]....
.L_78:
        /*006c*/ 	.word	0x00000070


	//   ....[1]....
        /*0070*/ 	.word	0x00000a70


	//----- nvinfo : EIATTR_CBANK_PARAM_SIZE
	.align		4
.L_79:
        /*0074*/ 	.byte	0x03, 0x19
        /*0076*/ 	.short	0x0020


	//----- nvinfo : EIATTR_PARAM_CBANK
	.align		4
        /*0078*/ 	.byte	0x04, 0x0a
        /*007a*/ 	.short	(.L_81 - .L_80)
	.align		4
.L_80:
        /*007c*/ 	.word	index@(.nv.constant0._Z14kernel_predictPKdS0_Pdii)
        /*0080*/ 	.short	0x0380
        /*0082*/ 	.short	0x0020


	//----- nvinfo : EIATTR_SW_WAR
	.align		4
.L_81:
        /*0084*/ 	.byte	0x04, 0x36
        /*0086*/ 	.short	(.L_83 - .L_82)
.L_82:
        /*0088*/ 	.word	0x00000008
.L_83:


//--------------------- .nv.callgraph             --------------------------
	.section	.nv.callgraph,"",@"SHT_CUDA_CALLGRAPH"
	.align	4
	.sectionentsize	8
	.align		4
        /*0000*/ 	.word	0x00000000
	.align		4
        /*0004*/ 	.word	0xffffffff
	.align		4
        /*0008*/ 	.word	0x00000000
	.align		4
        /*000c*/ 	.word	0xfffffffe
	.align		4
        /*0010*/ 	.word	0x00000000
	.align		4
        /*0014*/ 	.word	0xfffffffd
	.align		4
        /*0018*/ 	.word	0x00000000
	.align		4
        /*001c*/ 	.word	0xfffffffc


//--------------------- .text._Z21kernel_update_weightsPdPKdidi --------------------------
	.section	.text._Z21kernel_update_weightsPdPKdidi,"ax",@progbits
	.align	128
        .global         _Z21kernel_update_weightsPdPKdidi
        .type           _Z21kernel_update_weightsPdPKdidi,@function
        .size           _Z21kernel_update_weightsPdPKdidi,(.L_x_28 - _Z21kernel_update_weightsPdPKdidi)
        .other          _Z21kernel_update_weightsPdPKdidi,@"STO_CUDA_ENTRY STV_DEFAULT"
_Z21kernel_update_weightsPdPKdidi:
.text._Z21kernel_update_weightsPdPKdidi:
[----:B------:R-:W-:Y:S01]  /*0000*/  LDC R1, c[0x0][0x37c] ;  /* 0x0000df00ff017b82 */ /* 0x000fe20000000800 */
[----:B------:R-:W0:Y:S07]  /*0010*/  S2R R3, SR_TID.X ;  /* 0x0000000000037919 */ /* 0x000e2e0000002100 */
[----:B------:R-:W0:Y:S01]  /*0020*/  S2UR UR4, SR_CTAID.X ;  /* 0x00000000000479c3 */ /* 0x000e220000002500 */
[----:B------:R-:W1:Y:S07]  /*0030*/  LDCU UR5, c[0x0][0x390] ;  /* 0x00007200ff0577ac */ /* 0x000e6e0008000800 */
[----:B------:R-:W0:Y:S02]  /*0040*/  LDC R0, c[0x0][0x360] ;  /* 0x0000d800ff007b82 */ /* 0x000e240000000800 */
[----:B0-----:R-:W-:-:S05]  /*0050*/  IMAD R0, R0, UR4, R3 ;  /* 0x0000000400007c24 */ /* 0x001fca000f8e0203 */
[----:B-1----:R-:W-:-:S13]  /*0060*/  ISETP.GE.AND P0, PT, R0, UR5, PT ;  /* 0x0000000500007c0c */ /* 0x002fda000bf06270 */
[----:B------:R-:W-:Y:S05]  /*0070*/  @P0 EXIT ;  /* 0x000000000000094d */ /* 0x000fea0003800000 */
[----:B------:R-:W0:Y:S01]  /*0080*/  LDC.64 R6, c[0x0][0x388] ;  /* 0x0000e200ff067b82 */ /* 0x000e220000000a00 */
[----:B------:R-:W1:Y:S01]  /*0090*/  LDCU.64 UR4, c[0x0][0x358] ;  /* 0x00006b00ff0477ac */ /* 0x000e620008000a00 */
[----:B------:R-:W2:Y:S01]  /*00a0*/  LDCU UR6, c[0x0][0x3a0] ;  /* 0x00007400ff0677ac */ /* 0x000ea20008000800 */
[----:B0-----:R-:W-:-:S06]  /*00b0*/  IMAD.WIDE R6, R0, 0x8, R6 ;  /* 0x0000000800067825 */ /* 0x001fcc00078e0206 */
[----:B-1----:R-:W3:Y:S01]  /*00c0*/  LDG.E.64 R6, desc[UR4][R6.64] ;  /* 0x0000000406067981 */ /* 0x002ee2000c1e1b00 */
[----:B--2---:R-:W0:Y:S01]  /*00d0*/  I2F.F64 R4, UR6 ;  /* 0x0000000600047d12 */ /* 0x004e220008201c00 */
[----:B------:R-:W-:Y:S01]  /*00e0*/  IMAD.MOV.U32 R2, RZ, RZ, 0x1 ;  /* 0x00000001ff027424 */ /* 0x000fe200078e00ff */
[----:B------:R-:W-:Y:S06]  /*00f0*/  BSSY.RECONVERGENT B0, `(.L_x_0) ;  /* 0x0000010000007945 */ /* 0x000fec0003800200 */
[----:B0-----:R-:W0:Y:S02]  /*0100*/  MUFU.RCP64H R3, R5 ;  /* 0x0000000500037308 */ /* 0x001e240000001800 */
[----:B0-----:R-:W-:-:S08]  /*0110*/  DFMA R8, -R4, R2, 1 ;  /* 0x3ff000000408742b */ /* 0x001fd00000000102 */
[----:B------:R-:W-:-:S08]  /*0120*/  DFMA R8, R8, R8, R8 ;  /* 0x000000080808722b */ /* 0x000fd00000000008 */
[----:B------:R-:W-:-:S08]  /*0130*/  DFMA R8, R2, R8, R2 ;  /* 0x000000080208722b */ /* 0x000fd00000000002 */
[----:B------:R-:W-:-:S08]  /*0140*/  DFMA R2, -R4, R8, 1 ;  /* 0x3ff000000402742b */ /* 0x000fd00000000108 */
[----:B------:R-:W-:-:S08]  /*0150*/  DFMA R2, R8, R2, R8 ;  /* 0x000000020802722b */ /* 0x000fd00000000008 */
[----:B---3--:R-:W-:Y:S01]  /*0160*/  DMUL R8, R6, R2 ;  /* 0x0000000206087228 */ /* 0x008fe20000000000 */
[----:B------:R-:W-:-:S07]  /*0170*/  FSETP.GEU.AND P1, PT, |R7|, 6.5827683646048100446e-37, PT ;  /* 0x036000000700780b */ /* 0x000fce0003f2e200 */
[----:B------:R-:W-:-:S08]  /*0180*/  DFMA R10, -R4, R8, R6 ;  /* 0x00000008040a722b */ /* 0x000fd00000000106 */
[----:B------:R-:W-:-:S10]  /*0190*/  DFMA R2, R2, R10, R8 ;  /* 0x0000000a0202722b */ /* 0x000fd40000000008 */
[----:B------:R-:W-:-:S05]  /*01a0*/  FFMA R8, RZ, R5, R3 ;  /* 0x00000005ff087223 */ /* 0x000fca0000000003 */
[----:B------:R-:W-:-:S13]  /*01b0*/  FSETP.GT.AND P0, PT, |R8|, 1.469367938527859385e-39, PT ;  /* 0x001000000800780b */ /* 0x000fda0003f04200 */
[----:B------:R-:W-:Y:S05]  /*01c0*/  @P0 BRA P1, `(.L_x_1) ;  /* 0x0000000000080947 */ /* 0x000fea0000800000 */
[----:B------:R-:W-:-:S07]  /*01d0*/  MOV R10, 0x1f0 ;  /* 0x000001f0000a7802 */ /* 0x000fce0000000f00 */
[----:B------:R-:W-:Y:S05]  /*01e0*/  CALL.REL.NOINC `($__internal_0_$__cuda_sm20_div_rn_f64_full) ;  /* 0x0000000000207944 */ /* 0x000fea0003c00000 */
.L_x_1:
[----:B------:R-:W-:Y:S05]  /*01f0*/  BSYNC.RECONVERGENT B0 ;  /* 0x0000000000007941 */ /* 0x000fea0003800200 */
.L_x_0:
[----:B------:R-:W0:Y:S01]  /*0200*/  LDC.64 R4, c[0x0][0x380] ;  /* 0x0000e000ff047b82 */ /* 0x000e220000000a00 */
[----:B------:R-:W1:Y:S01]  /*0210*/  LDCU.64 UR6, c[0x0][0x398] ;  /* 0x00007300ff0677ac */ /* 0x000e620008000a00 */
[----:B0-----:R-:W-:-:S05]  /*0220*/  IMAD.WIDE R4, R0, 0x8, R4 ;  /* 0x0000000800047825 */ /* 0x001fca00078e0204 */
[----:B------:R-:W1:Y:S02]  /*0230*/  LDG.E.64 R6, desc[UR4][R4.64] ;  /* 0x0000000404067981 */ /* 0x000e64000c1e1b00 */
[----:B-1----:R-:W-:-:S07]  /*0240*/  DFMA R6, R2, UR6, R6 ;  /* 0x0000000602067c2b */ /* 0x002fce0008000006 */
[----:B------:R-:W-:Y:S01]  /*0250*/  STG.E.64 desc[UR4][R4.64], R6 ;  /* 0x0000000604007986 */ /* 0x000fe2000c101b04 */
[----:B------:R-:W-:Y:S05]  /*0260*/  EXIT ;  /* 0x000000000000794d */ /* 0x000fea0003800000 */
        .weak           $__internal_0_$__cuda_sm20_div_rn_f64_full
        .type           $__internal_0_$__cuda_sm20_div_rn_f64_full,@function
        .size           $__internal_0_$__cuda_sm20_div_rn_f64_full,(.L_x_28 - $__internal_0_$__cuda_sm20_div_rn_f64_full)
$__internal_0_$__cuda_sm20_div_rn_f64_full:
[C---:B------:R-:W-:Y:S01]  /*0270*/  FSETP.GEU.AND P0, PT, |R5|.reuse, 1.469367938527859385e-39, PT ;  /* 0x001000000500780b */ /* 0x040fe20003f0e200 */
[----:B------:R-:W-:Y:S01]  /*0280*/  IMAD.MOV.U32 R16, RZ, RZ, 0x1 ;  /* 0x00000001ff107424 */ /* 0x000fe200078e00ff */
[----:B------:R-:W-:Y:S01]  /*0290*/  LOP3.LUT R2, R5, 0x800fffff, RZ, 0xc0, !PT ;  /* 0x800fffff05027812 */ /* 0x000fe200078ec0ff */
[----:B------:R-:W-:Y:S01]  /*02a0*/  BSSY.RECONVERGENT B1, `(.L_x_2) ;  /* 0x0000055000017945 */ /* 0x000fe20003800200 */
[C---:B------:R-:W-:Y:S02]  /*02b0*/  FSETP.GEU.AND P2, PT, |R7|.reuse, 1.469367938527859385e-39, PT ;  /* 0x001000000700780b */ /* 0x040fe40003f4e200 */
[----:B------:R-:W-:Y:S01]  /*02c0*/  LOP3.LUT R3, R2, 0x3ff00000, RZ, 0xfc, !PT ;  /* 0x3ff0000002037812 */ /* 0x000fe200078efcff */
[----:B------:R-:W-:Y:S01]  /*02d0*/  IMAD.MOV.U32 R2, RZ, RZ, R4 ;  /* 0x000000ffff027224 */ /* 0x000fe200078e0004 */
[----:B------:R-:W-:Y:S02]  /*02e0*/  LOP3.LUT R11, R7, 0x7ff00000, RZ, 0xc0, !PT ;  /* 0x7ff00000070b7812 */ /* 0x000fe400078ec0ff */
[----:B------:R-:W-:-:S03]  /*02f0*/  LOP3.LUT R14, R5, 0x7ff00000, RZ, 0xc0, !PT ;  /* 0x7ff00000050e7812 */ /* 0x000fc600078ec0ff */
[----:B------:R-:W-:Y:S01]  /*0300*/  @!P0 DMUL R2, R4, 8.98846567431157953865e+307 ;  /* 0x7fe0000004028828 */ /* 0x000fe20000000000 */
[----:B------:R-:W-:-:S03]  /*0310*/  ISETP.GE.U32.AND P1, PT, R11, R14, PT ;  /* 0x0000000e0b00720c */ /* 0x000fc60003f26070 */
[----:B------:R-:W-:Y:S01]  /*0320*/  @!P2 LOP3.LUT R12, R5, 0x7ff00000, RZ, 0xc0, !PT ;  /* 0x7ff00000050ca812 */ /* 0x000fe200078ec0ff */
[----:B------:R-:W-:Y:S01]  /*0330*/  @!P2 IMAD.MOV.U32 R18, RZ, RZ, RZ ;  /* 0x000000ffff12a224 */ /* 0x000fe200078e00ff */
[----:B------:R-:W0:Y:S02]  /*0340*/  MUFU.RCP64H R17, R3 ;  /* 0x0000000300117308 */ /* 0x000e240000001800 */
[----:B------:R-:W-:Y:S01]  /*0350*/  @!P2 ISETP.GE.U32.AND P3, PT, R11, R12, PT ;  /* 0x0000000c0b00a20c */ /* 0x000fe20003f66070 */
[----:B------:R-:W-:-:S05]  /*0360*/  IMAD.MOV.U32 R12, RZ, RZ, 0x1ca00000 ;  /* 0x1ca00000ff0c7424 */ /* 0x000fca00078e00ff */
[----:B------:R-:W-:-:S04]  /*0370*/  @!P2 SEL R13, R12, 0x63400000, !P3 ;  /* 0x634000000c0da807 */ /* 0x000fc80005800000 */
[----:B------:R-:W-:-:S04]  /*0380*/  @!P2 LOP3.LUT R13, R13, 0x80000000, R7, 0xf8, !PT ;  /* 0x800000000d0da812 */ /* 0x000fc800078ef807 */
[----:B------:R-:W-:Y:S01]  /*0390*/  @!P2 LOP3.LUT R19, R13, 0x100000, RZ, 0xfc, !PT ;  /* 0x001000000d13a812 */ /* 0x000fe200078efcff */
[----:B0-----:R-:W-:-:S08]  /*03a0*/  DFMA R8, R16, -R2, 1 ;  /* 0x3ff000001008742b */ /* 0x001fd00000000802 */
[----:B------:R-:W-:-:S08]  /*03b0*/  DFMA R8, R8, R8, R8 ;  /* 0x000000080808722b */ /* 0x000fd00000000008 */
[----:B------:R-:W-:Y:S01]  /*03c0*/  DFMA R16, R16, R8, R16 ;  /* 0x000000081010722b */ /* 0x000fe20000000010 */
[----:B------:R-:W-:Y:S01]  /*03d0*/  SEL R9, R12, 0x63400000, !P1 ;  /* 0x634000000c097807 */ /* 0x000fe20004800000 */
[----:B------:R-:W-:-:S03]  /*03e0*/  IMAD.MOV.U32 R8, RZ, RZ, R6 ;  /* 0x000000ffff087224 */ /* 0x000fc600078e0006 */
[----:B------:R-:W-:-:S03]  /*03f0*/  LOP3.LUT R9, R9, 0x800fffff, R7, 0xf8, !PT ;  /* 0x800fffff09097812 */ /* 0x000fc600078ef807 */
[----:B------:R-:W-:-:S03]  /*0400*/  DFMA R20, R16, -R2, 1 ;  /* 0x3ff000001014742b */ /* 0x000fc60000000802 */
[----:B------:R-:W-:-:S05]  /*0410*/  @!P2 DFMA R8, R8, 2, -R18 ;  /* 0x400000000808a82b */ /* 0x000fca0000000812 */
[----:B------:R-:W-:Y:S01]  /*0420*/  DFMA R16, R16, R20, R16 ;  /* 0x000000141010722b */ /* 0x000fe20000000010 */
[----:B------:R-:W-:Y:S02]  /*0430*/  IMAD.MOV.U32 R21, RZ, RZ, R11 ;  /* 0x000000ffff157224 */ /* 0x000fe400078e000b */
[----:B------:R-:W-:Y:S01]  /*0440*/  IMAD.MOV.U32 R20, RZ, RZ, R14 ;  /* 0x000000ffff147224 */ /* 0x000fe200078e000e */
[----:B------:R-:W-:Y:S02]  /*0450*/  @!P0 LOP3.LUT R20, R3, 0x7ff00000, RZ, 0xc0, !PT ;  /* 0x7ff0000003148812 */ /* 0x000fe400078ec0ff */
[----:B------:R-:W-:Y:S02]  /*0460*/  @!P2 LOP3.LUT R21, R9, 0x7ff00000, RZ, 0xc0, !PT ;  /* 0x7ff000000915a812 */ /* 0x000fe400078ec0ff */
[----:B------:R-:W-:Y:S01]  /*0470*/  DMUL R18, R16, R8 ;  /* 0x0000000810127228 */ /* 0x000fe20000000000 */
[----:B------:R-:W-:Y:S02]  /*0480*/  VIADD R22, R20, 0xffffffff ;  /* 0xffffffff14167836 */ /* 0x000fe40000000000 */
[----:B------:R-:W-:-:S05]  /*0490*/  VIADD R13, R21, 0xffffffff ;  /* 0xffffffff150d7836 */ /* 0x000fca0000000000 */
[----:B------:R-:W-:Y:S01]  /*04a0*/  DFMA R14, R18, -R2, R8 ;  /* 0x80000002120e722b */ /* 0x000fe20000000008 */
[----:B------:R-:W-:-:S04]  /*04b0*/  ISETP.GT.U32.AND P0, PT, R13, 0x7feffffe, PT ;  /* 0x7feffffe0d00780c */ /* 0x000fc80003f04070 */
[----:B------:R-:W-:-:S03]  /*04c0*/  ISETP.GT.U32.OR P0, PT, R22, 0x7feffffe, P0 ;  /* 0x7feffffe1600780c */ /* 0x000fc60000704470 */
[----:B------:R-:W-:-:S10]  /*04d0*/  DFMA R14, R16, R14, R18 ;  /* 0x0000000e100e722b */ /* 0x000fd40000000012 */
[----:B------:R-:W-:Y:S05]  /*04e0*/  @P0 BRA `(.L_x_3) ;  /* 0x00000000006c0947 */ /* 0x000fea0003800000 */
[----:B------:R-:W-:-:S04]  /*04f0*/  LOP3.LUT R16, R5, 0x7ff00000, RZ, 0xc0, !PT ;  /* 0x7ff0000005107812 */ /* 0x000fc800078ec0ff */
[CC--:B------:R-:W-:Y:S02]  /*0500*/  VIADDMNMX R6, R11.reuse, -R16.reuse, 0xb9600000, !PT ;  /* 0xb96000000b067446 */ /* 0x0c0fe40007800910 */
[----:B------:R-:W-:Y:S02]  /*0510*/  ISETP.GE.U32.AND P0, PT, R11, R16, PT ;  /* 0x000000100b00720c */ /* 0x000fe40003f06070 */
[----:B------:R-:W-:Y:S02]  /*0520*/  VIMNMX R6, PT, PT, R6, 0x46a00000, PT ;  /* 0x46a0000006067848 */ /* 0x000fe40003fe0100 */
[----:B------:R-:W-:-:S05]  /*0530*/  SEL R11, R12, 0x63400000, !P0 ;  /* 0x634000000c0b7807 */ /* 0x000fca0004000000 */
[----:B------:R-:W-:Y:S02]  /*0540*/  IMAD.IADD R11, R6, 0x1, -R11 ;  /* 0x00000001060b7824 */ /* 0x000fe400078e0a0b */
[----:B------:R-:W-:Y:S02]  /*0550*/  IMAD.MOV.U32 R6, RZ, RZ, RZ ;  /* 0x000000ffff067224 */ /* 0x000fe400078e00ff */
[----:B------:R-:W-:-:S06]  /*0560*/  VIADD R7, R11, 0x7fe00000 ;  /* 0x7fe000000b077836 */ /* 0x000fcc0000000000 */
[----:B------:R-:W-:-:S10]  /*0570*/  DMUL R12, R14, R6 ;  /* 0x000000060e0c7228 */ /* 0x000fd40000000000 */
[----:B------:R-:W-:-:S13]  /*0580*/  FSETP.GTU.AND P0, PT, |R13|, 1.469367938527859385e-39, PT ;  /* 0x001000000d00780b */ /* 0x000fda0003f0c200 */
[----:B------:R-:W-:Y:S05]  /*0590*/  @P0 BRA `(.L_x_4) ;  /* 0x0000000000940947 */ /* 0x000fea0003800000 */
[----:B------:R-:W-:Y:S01]  /*05a0*/  DFMA R2, R14, -R2, R8 ;  /* 0x800000020e02722b */ /* 0x000fe20000000008 */
[----:B------:R-:W-:-:S09]  /*05b0*/  IMAD.MOV.U32 R6, RZ, RZ, RZ ;  /* 0x000000ffff067224 */ /* 0x000fd200078e00ff */
[C---:B------:R-:W-:Y:S02]  /*05c0*/  FSETP.NEU.AND P0, PT, R3.reuse, RZ, PT ;  /* 0x000000ff0300720b */ /* 0x040fe40003f0d000 */
[----:B------:R-:W-:-:S04]  /*05d0*/  LOP3.LUT R5, R3, 0x80000000, R5, 0x48, !PT ;  /* 0x8000000003057812 */ /* 0x000fc800078e4805 */
[----:B------:R-:W-:-:S07]  /*05e0*/  LOP3.LUT R7, R5, R7, RZ, 0xfc, !PT ;  /* 0x0000000705077212 */ /* 0x000fce00078efcff */
[----:B------:R-:W-:Y:S05]  /*05f0*/  @!P0 BRA `(.L_x_4) ;  /* 0x00000000007c8947 */ /* 0x000fea0003800000 */
[----:B------:R-:W-:Y:S01]  /*0600*/  IMAD.MOV R3, RZ, RZ, -R11 ;  /* 0x000000ffff037224 */ /* 0x000fe200078e0a0b */
[----:B------:R-:W-:Y:S01]  /*0610*/  DMUL.RP R6, R14, R6 ;  /* 0x000000060e067228 */ /* 0x000fe20000008000 */
[----:B------:R-:W-:Y:S01]  /*0620*/  IMAD.MOV.U32 R2, RZ, RZ, RZ ;  /* 0x000000ffff027224 */ /* 0x000fe200078e00ff */
[----:B------:R-:W-:-:S05]  /*0630*/  IADD3 R11, PT, PT, -R11, -0x43300000, RZ ;  /* 0xbcd000000b0b7810 */ /* 0x000fca0007ffe1ff */
[----:B------:R-:W-:-:S03]  /*0640*/  DFMA R2, R12, -R2, R14 ;  /* 0x800000020c02722b */ /* 0x000fc6000000000e */
[----:B------:R-:W-:-:S07]  /*0650*/  LOP3.LUT R5, R7, R5, RZ, 0x3c, !PT ;  /* 0x0000000507057212 */ /* 0x000fce00078e3cff */
[----:B------:R-:W-:-:S04]  /*0660*/  FSETP.NEU.AND P0, PT, |R3|, R11, PT ;  /* 0x0000000b0300720b */ /* 0x000fc80003f0d200 */
[----:B------:R-:W-:Y:S02]  /*0670*/  FSEL R12, R6, R12, !P0 ;  /* 0x0000000c060c7208 */ /* 0x000fe40004000000 */
[----:B------:R-:W-:Y:S01]  /*0680*/  FSEL R13, R5, R13, !P0 ;  /* 0x0000000d050d7208 */ /* 0x000fe20004000000 */
[----:B------:R-:W-:Y:S06]  /*0690*/  BRA `(.L_x_4) ;  /* 0x0000000000547947 */ /* 0x000fec0003800000 */
.L_x_3:
[----:B------:R-:W-:-:S14]  /*06a0*/  DSETP.NAN.AND P0, PT, R6, R6, PT ;  /* 0x000000060600722a */ /* 0x000fdc0003f08000 */
[----:B------:R-:W-:Y:S05]  /*06b0*/  @P0 BRA `(.L_x_5) ;  /* 0x0000000000440947 */ /* 0x000fea0003800000 */
[----:B------:R-:W-:-:S14]  /*06c0*/  DSETP.NAN.AND P0, PT, R4, R4, PT ;  /* 0x000000040400722a */ /* 0x000fdc0003f08000 */
[----:B------:R-:W-:Y:S05]  /*06d0*/  @P0 BRA `(.L_x_6) ;  /* 0x0000000000300947 */ /* 0x000fea0003800000 */
[----:B------:R-:W-:Y:S01]  /*06e0*/  ISETP.NE.AND P0, PT, R21, R20, PT ;  /* 0x000000141500720c */ /* 0x000fe20003f05270 */
[----:B------:R-:W-:Y:S02]  /*06f0*/  IMAD.MOV.U32 R12, RZ, RZ, 0x0 ;  /* 0x00000000ff0c7424 */ /* 0x000fe400078e00ff */
[----:B------:R-:W-:-:S10]  /*0700*/  IMAD.MOV.U32 R13, RZ, RZ, -0x80000 ;  /* 0xfff80000ff0d7424 */ /* 0x000fd400078e00ff */
[----:B------:R-:W-:Y:S05]  /*0710*/  @!P0 BRA `(.L_x_4) ;  /* 0x0000000000348947 */ /* 0x000fea0003800000 */
[----:B------:R-:W-:Y:S02]  /*0720*/  ISETP.NE.AND P0, PT, R21, 0x7ff00000, PT ;  /* 0x7ff000001500780c */ /* 0x000fe40003f05270 */
[----:B------:R-:W-:Y:S02]  /*0730*/  LOP3.LUT R13, R7, 0x80000000, R5, 0x48, !PT ;  /* 0x80000000070d7812 */ /* 0x000fe400078e4805 */
[----:B------:R-:W-:-:S13]  /*0740*/  ISETP.EQ.OR P0, PT, R20, RZ, !P0 ;  /* 0x000000ff1400720c */ /* 0x000fda0004702670 */
[----:B------:R-:W-:Y:S01]  /*0750*/  @P0 LOP3.LUT R2, R13, 0x7ff00000, RZ, 0xfc, !PT ;  /* 0x7ff000000d020812 */ /* 0x000fe200078efcff */
[----:B------:R-:W-:Y:S02]  /*0760*/  @!P0 IMAD.MOV.U32 R12, RZ, RZ, RZ ;  /* 0x000000ffff0c8224 */ /* 0x000fe400078e00ff */
[----:B------:R-:W-:Y:S02]  /*0770*/  @P0 IMAD.MOV.U32 R12, RZ, RZ, RZ ;  /* 0x000000ffff0c0224 */ /* 0x000fe400078e00ff */
[----:B------:R-:W-:Y:S01]  /*0780*/  @P0 IMAD.MOV.U32 R13, RZ, RZ, R2 ;  /* 0x000000ffff0d0224 */ /* 0x000fe200078e0002 */
[----:B------:R-:W-:Y:S06]  /*0790*/  BRA `(.L_x_4) ;  /* 0x0000000000147947 */ /* 0x000fec0003800000 */
.L_x_6:
[----:B------:R-:W-:Y:S01]  /*07a0*/  LOP3.LUT R13, R5, 0x80000, RZ, 0xfc, !PT ;  /* 0x00080000050d7812 */ /* 0x000fe200078efcff */
[----:B------:R-:W-:Y:S01]  /*07b0*/  IMAD.MOV.U32 R12, RZ, RZ, R4 ;  /* 0x000000ffff0c7224 */ /* 0x000fe200078e0004 */
[----:B------:R-:W-:Y:S06]  /*07c0*/  BRA `(.L_x_4) ;  /* 0x0000000000087947 */ /* 0x000fec0003800000 */
.L_x_5:
[----:B------:R-:W-:Y:S01]  /*07d0*/  LOP3.LUT R13, R7, 0x80000, RZ, 0xfc, !PT ;  /* 0x00080000070d7812 */ /* 0x000fe200078efcff */
[----:B------:R-:W-:-:S07]  /*07e0*/  IMAD.MOV.U32 R12, RZ, RZ, R6 ;  /* 0x000000ffff0c7224 */ /* 0x000fce00078e0006 */
.L_x_4:
[----:B------:R-:W-:Y:S05]  /*07f0*/  BSYNC.RECONVERGENT B1 ;  /* 0x0000000000017941 */ /* 0x000fea0003800200 */
.L_x_2:
[----:B------:R-:W-:Y:S02]  /*0800*/  IMAD.MOV.U32 R11, RZ, RZ, 0x0 ;  /* 0x00000000ff0b7424 */ /* 0x000fe400078e00ff */
[----:B------:R-:W-:Y:S02]  /*0810*/  IMAD.MOV.U32 R2, RZ, RZ, R12 ;  /* 0x000000ffff027224 */ /* 0x000fe400078e000c */
[----:B------:R-:W-:Y:S01]  /*0820*/  IMAD.MOV.U32 R3, RZ, RZ, R13 ;  /* 0x000000ffff037224 */ /* 0x000fe200078e000d */
[----:B------:R-:W-:Y:S06]  /*0830*/  RET.REL.NODEC R10 `(_Z21kernel_update_weightsPdPKdidi) ;  /* 0xfffffff40af07950 */ /* 0x000fec0003c3ffff */
.L_x_7:
[----:B------:R-:W-:-:S00]  /*0840*/  BRA `(.L_x_7) ;  /* 0xfffffffc00fc7947 */ /* 0x000fc0000383ffff */
[----:B------:R-:W-:-:S00]  /*0850*/  NOP ;  /* 0x0000000000007918 */ /* 0x000fc00000000000 */
        /* <DEDUP_REMOVED lines=10> */
.L_x_28:


//--------------------- .text._Z24kernel_compute_gradientsPKdPKiS0_PdS3_iid --------------------------
	.section	.text._Z24kernel_compute_gradientsPKdPKiS0_PdS3_iid,"ax",@progbits
	.align	128
        .global         _Z24kernel_compute_gradientsPKdPKiS0_PdS3_iid
        .type           _Z24kernel_compute_gradientsPKdPKiS0_PdS3_iid,@function
        .size           _Z24kernel_compute_gradientsPKdPKiS0_PdS3_iid,(.L_x_30 - _Z24kernel_compute_gradientsPKdPKiS0_PdS3_iid)
        .other          _Z24kernel_compute_gradientsPKdPKiS0_PdS3_iid,@"STO_CUDA_ENTRY STV_DEFAULT"
_Z24kernel_compute_gradientsPKdPKiS0_PdS3_iid:
.text._Z24kernel_compute_gradientsPKdPKiS0_PdS3_iid:
[----:B------:R-:W-:Y:S01]  /*0000*/  LDC R1, c[0x0][0x37c] ;  /* 0x0000df00ff017b82 */ /* 0x000fe20000000800 */
[----:B------:R-:W0:Y:S07]  /*0010*/  S2R R0, SR_TID.X ;  /* 0x0000000000007919 */ /* 0x000e2e0000002100 */
[----:B------:R-:W0:Y:S01]  /*0020*/  S2UR UR4, SR_CTAID.X ;  /* 0x00000000000479c3 */ /* 0x000e220000002500 */
[----:B------:R-:W1:Y:S07]  /*0030*/  LDCU UR6, c[0x0][0x3a8] ;  /* 0x00007500ff0677ac */ /* 0x000e6e0008000800 */
[----:B------:R-:W0:Y:S01]  /*0040*/  LDC R7, c[0x0][0x360] ;  /* 0x0000d800ff077b82 */ /* 0x000e220000000800 */
[----:B------:R-:W2:Y:S01]  /*0050*/  LDCU UR5, c[0x0][0x370] ;  /* 0x00006e00ff0577ac */ /* 0x000ea20008000800 */
[----:B0-----:R-:W-:-:S02]  /*0060*/  IMAD R0, R7, UR4, R0 ;  /* 0x0000000407007c24 */ /* 0x001fc4000f8e0200 */
[----:B--2---:R-:W-:-:S04]  /*0070*/  IMAD R7, R7, UR5, RZ ;  /* 0x0000000507077c24 */ /* 0x004fc8000f8e02ff */
[----:B------:R-:W-:Y:S01]  /*0080*/  BAR.SYNC.DEFER_BLOCKING 0x0 ;  /* 0x0000000000007b1d */ /* 0x000fe20000010000 */
[----:B-1----:R-:W-:-:S13]  /*0090*/  ISETP.GE.AND P0, PT, R0, UR6, PT ;  /* 0x0000000600007c0c */ /* 0x002fda000bf06270 */
[----:B------:R-:W-:Y:S05]  /*00a0*/  @P0 EXIT ;  /* 0x000000000000094d */ /* 0x000fea0003800000 */
[----:B------:R-:W0:Y:S01]  /*00b0*/  LDCU UR4, c[0x0][0x3ac] ;  /* 0x00007580ff0477ac */ /* 0x000e220008000800 */
[----:B------:R-:W1:Y:S01]  /*00c0*/  LDC.64 R2, c[0x0][0x398] ;  /* 0x0000e600ff027b82 */ /* 0x000e620000000a00 */
[----:B------:R-:W2:Y:S01]  /*00d0*/  LDCU.64 UR8, c[0x0][0x358] ;  /* 0x00006b00ff0877ac */ /* 0x000ea20008000a00 */
[----:B0-----:R-:W-:Y:S02]  /*00e0*/  UIADD3 UR5, UPT, UPT, UR4, -0x1, URZ ;  /* 0xffffffff04057890 */ /* 0x001fe4000fffe0ff */
[----:B------:R-:W-:-:S04]  /*00f0*/  UISETP.GE.AND UP0, UPT, UR4, 0x2, UPT ;  /* 0x000000020400788c */ /* 0x000fc8000bf06270 */
[----:B------:R-:W-:-:S05]  /*0100*/  MOV R9, UR5 ;  /* 0x0000000500097c02 */ /* 0x000fca0008000f00 */
[----:B-1----:R-:W-:Y:S01]  /*0110*/  IMAD.WIDE R2, R9, 0x8, R2 ;  /* 0x0000000809027825 */ /* 0x002fe200078e0202 */
[----:B--2---:R-:W-:Y:S06]  /*0120*/  BRA.U !UP0, `(.L_x_8) ;  /* 0x0000000908c87547 */ /* 0x004fec000b800000 */
[----:B------:R-:W-:Y:S01]  /*0130*/  LOP3.LUT R4, R9, 0xf, RZ, 0xc0, !PT ;  /* 0x0000000f09047812 */ /* 0x000fe200078ec0ff */
[----:B------:R-:W-:-:S04]  /*0140*/  UIADD3 UR4, UPT, UPT, UR4, 0x7, URZ ;  /* 0x0000000704047890 */ /* 0x000fc8000fffe0ff */
[----:B------:R-:W-:Y:S01]  /*0150*/  ULOP3.LUT UR5, UR4, 0x7, URZ, 0xc0, !UPT ;  /* 0x0000000704057892 */ /* 0x000fe2000f8ec0ff */
[----:B------:R-:W-:Y:S01]  /*0160*/  VIADD R4, R4, 0xffffffff ;  /* 0xffffffff04047836 */ /* 0x000fe20000000000 */
[----:B------:R-:W-:Y:S02]  /*0170*/  ULOP3.LUT UR4, UR4, 0x3, URZ, 0xc0, !UPT ;  /* 0x0000000304047892 */ /* 0x000fe4000f8ec0ff */
[----:B------:R-:W-:Y:S02]  /*0180*/  UIADD3 UR5, UPT, UPT, UR5, -0x1, URZ ;  /* 0xffffffff05057890 */ /* 0x000fe4000fffe0ff */
[----:B------:R-:W-:Y:S02]  /*0190*/  ISETP.GE.U32.AND P0, PT, R4, 0x7, PT ;  /* 0x000000070400780c */ /* 0x000fe40003f06070 */
[----:B------:R-:W-:-:S11]  /*01a0*/  UISETP.GE.U32.AND UP0, UPT, UR5, 0x3, UPT ;  /* 0x000000030500788c */ /* 0x000fd6000bf06070 */
.L_x_15:
[----:B----4-:R-:W0:Y:S01]  /*01b0*/  LDC.64 R10, c[0x0][0x388] ;  /* 0x0000e200ff0a7b82 */ /* 0x010e220000000a00 */
[----:B-1----:R-:W1:Y:S07]  /*01c0*/  LDCU.64 UR6, c[0x0][0x3b0] ;  /* 0x00007600ff0677ac */ /* 0x002e6e0008000a00 */
[----:B--23--:R-:W2:Y:S08]  /*01d0*/  LDC.64 R12, c[0x0][0x390] ;  /* 0x0000e400ff0c7b82 */ /* 0x00ceb00000000a00 */
[----:B------:R-:W3:Y:S01]  /*01e0*/  LDC R8, c[0x0][0x3ac] ;  /* 0x0000eb00ff087b82 */ /* 0x000ee20000000800 */
[----:B0-----:R-:W-:-:S06]  /*01f0*/  IMAD.WIDE R10, R0, 0x4, R10 ;  /* 0x00000004000a7825 */ /* 0x001fcc00078e020a */
[----:B------:R-:W4:Y:S01]  /*0200*/  LDG.E R10, desc[UR8][R10.64] ;  /* 0x000000080a0a7981 */ /* 0x000f22000c1e1900 */
[----:B--2---:R-:W-:-:S06]  /*0210*/  IMAD.WIDE R12, R0, 0x8, R12 ;  /* 0x00000008000c7825 */ /* 0x004fcc00078e020c */
[----:B------:R-:W2:Y:S01]  /*0220*/  LDG.E.64 R12, desc[UR8][R12.64] ;  /* 0x000000080c0c7981 */ /* 0x000ea2000c1e1b00 */
[----:B------:R-:W0:Y:S01]  /*0230*/  LDC.64 R16, c[0x0][0x3a0] ;  /* 0x0000e800ff107b82 */ /* 0x000e220000000a00 */
[----:B---3--:R-:W-:-:S04]  /*0240*/  IADD3 R6, PT, PT, R8, -0x2, RZ ;  /* 0xfffffffe08067810 */ /* 0x008fc80007ffe0ff */
[----:B------:R-:W-:Y:S01]  /*0250*/  ISETP.GE.U32.AND P1, PT, R6, 0xf, PT ;  /* 0x0000000f0600780c */ /* 0x000fe20003f26070 */
[----:B------:R-:W-:Y:S01]  /*0260*/  IMAD R6, R9, R0, RZ ;  /* 0x0000000009067224 */ /* 0x000fe200078e02ff */
[----:B----4-:R-:W2:Y:S02]  /*0270*/  I2F.F64 R4, R10 ;  /* 0x0000000a00047312 */ /* 0x010ea40000201c00 */
[----:B--2---:R-:W-:-:S08]  /*0280*/  DADD R4, R4, -R12 ;  /* 0x0000000004047229 */ /* 0x004fd0000000080c */
[----:B-1----:R-:W-:-:S08]  /*0290*/  DMUL R14, R4, UR6 ;  /* 0x00000006040e7c28 */ /* 0x002fd00008000000 */
[----:B------:R-:W-:Y:S01]  /*02a0*/  DADD R18, -RZ, |R14| ;  /* 0x00000000ff127229 */ /* 0x000fe2000000050e */
[----:B------:R-:W-:-:S06]  /*02b0*/  IMAD.MOV.U32 R14, RZ, RZ, RZ ;  /* 0x000000ffff0e7224 */ /* 0x000fcc00078e00ff */
[----:B0-----:R0:W-:Y:S01]  /*02c0*/  REDG.E.ADD.F64.RN.STRONG.GPU desc[UR8][R16.64], R18 ;  /* 0x00000012100079a6 */ /* 0x0011e2000c12ff08 */
[----:B------:R-:W-:Y:S05]  /*02d0*/  @!P1 BRA `(.L_x_9) ;  /* 0x0000000400109947 */ /* 0x000fea0003800000 */
[----:B------:R-:W1:Y:S01]  /*02e0*/  LDCU.64 UR6, c[0x0][0x398] ;  /* 0x00007300ff0677ac */ /* 0x000e620008000a00 */
[----:B------:R-:W-:Y:S01]  /*02f0*/  LOP3.LUT R14, R9, 0xfffffff0, RZ, 0xc0, !PT ;  /* 0xfffffff0090e7812 */ /* 0x000fe200078ec0ff */
[----:B------:R-:W-:Y:S01]  /*0300*/  BSSY.RECONVERGENT B0, `(.L_x_9) ;  /* 0x0000041000007945 */ /* 0x000fe20003800200 */
[----:B------:R-:W-:-:S03]  /*0310*/  MOV R15, R6 ;  /* 0x00000006000f7202 */ /* 0x000fc60000000f00 */
[----:B0-----:R-:W-:Y:S01]  /*0320*/  IMAD.MOV R16, RZ, RZ, -R14 ;  /* 0x000000ffff107224 */ /* 0x001fe200078e0a0e */
[----:B-1----:R-:W-:-:S04]  /*0330*/  UIADD3 UR5, UP1, UPT, UR6, 0x40, URZ ;  /* 0x0000004006057890 */ /* 0x002fc8000ff3e0ff */
[----:B------:R-:W-:Y:S02]  /*0340*/  UIADD3.X UR6, UPT, UPT, URZ, UR7, URZ, UP1, !UPT ;  /* 0x00000007ff067290 */ /* 0x000fe40008ffe4ff */
[----:B------:R-:W-:-:S04]  /*0350*/  MOV R17, UR5 ;  /* 0x0000000500117c02 */ /* 0x000fc80008000f00 */
[----:B------:R-:W-:-:S07]  /*0360*/  IMAD.U32 R20, RZ, RZ, UR6 ;  /* 0x00000006ff147e24 */ /* 0x000fce000f8e00ff */
.L_x_10:
[----:B------:R-:W0:Y:S02]  /*0370*/  LDC.64 R10, c[0x0][0x380] ;  /* 0x0000e000ff0a7b82 */ /* 0x000e240000000a00 */
[----:B0-----:R-:W-:-:S05]  /*0380*/  IMAD.WIDE R10, R15, 0x8, R10 ;  /* 0x000000080f0a7825 */ /* 0x001fca00078e020a */
[----:B--2---:R-:W2:Y:S01]  /*0390*/  LDG.E.64 R18, desc[UR8][R10.64] ;  /* 0x000000080a127981 */ /* 0x004ea2000c1e1b00 */
[----:B------:R-:W-:Y:S01]  /*03a0*/  MOV R12, R17 ;  /* 0x00000011000c7202 */ /* 0x000fe20000000f00 */
[----:B------:R-:W-:Y:S01]  /*03b0*/  IMAD.MOV.U32 R13, RZ, RZ, R20 ;  /* 0x000000ffff0d7224 */ /* 0x000fe200078e0014 */
[----:B--2---:R-:W-:-:S07]  /*03c0*/  DMUL R18, R4, R18 ;  /* 0x0000001204127228 */ /* 0x004fce0000000000 */
[----:B------:R0:W-:Y:S04]  /*03d0*/  REDG.E.ADD.F64.RN.STRONG.GPU desc[UR8][R12.64+-0x40], R18 ;  /* 0xffffc0120c0079a6 */ /* 0x0001e8000c12ff08 */
[----:B------:R-:W2:Y:S02]  /*03e0*/  LDG.E.64 R20, desc[UR8][R10.64+0x8] ;  /* 0x000008080a147981 */ /* 0x000ea4000c1e1b00 */
[----:B--2---:R-:W-:-:S07]  /*03f0*/  DMUL R20, R4, R20 ;  /* 0x0000001404147228 */ /* 0x004fce0000000000 */
[----:B------:R1:W-:Y:S04]  /*0400*/  REDG.E.ADD.F64.RN.STRONG.GPU desc[UR8][R12.64+-0x38], R20 ;  /* 0xffffc8140c0079a6 */ /* 0x0003e8000c12ff08 */
[----:B------:R-:W2:Y:S02]  /*0410*/  LDG.E.64 R22, desc[UR8][R10.64+0x10] ;  /* 0x000010080a167981 */ /* 0x000ea4000c1e1b00 */
[----:B--2---:R-:W-:-:S07]  /*0420*/  DMUL R22, R4, R22 ;  /* 0x0000001604167228 */ /* 0x004fce0000000000 */
[----:B------:R2:W-:Y:S04]  /*0430*/  REDG.E.ADD.F64.RN.STRONG.GPU desc[UR8][R12.64+-0x30], R22 ;  /* 0xffffd0160c0079a6 */ /* 0x0005e8000c12ff08 */
[----:B------:R-:W3:Y:S02]  /*0440*/  LDG.E.64 R24, desc[UR8][R10.64+0x18] ;  /* 0x000018080a187981 */ /* 0x000ee4000c1e1b00 */
[----:B---3--:R-:W-:-:S07]  /*0450*/  DMUL R24, R4, R24 ;  /* 0x0000001804187228 */ /* 0x008fce0000000000 */
[----:B------:R3:W-:Y:S04]  /*0460*/  REDG.E.ADD.F64.RN.STRONG.GPU desc[UR8][R12.64+-0x28], R24 ;  /* 0xffffd8180c0079a6 */ /* 0x0007e8000c12ff08 */
[----:B------:R-:W4:Y:S02]  /*0470*/  LDG.E.64 R26, desc[UR8][R10.64+0x20] ;  /* 0x000020080a1a7981 */ /* 0x000f24000c1e1b00 */
[----:B----4-:R-:W-:-:S07]  /*0480*/  DMUL R26, R4, R26 ;  /* 0x0000001a041a7228 */ /* 0x010fce0000000000 */
[----:B------:R4:W-:Y:S04]  /*0490*/  REDG.E.ADD.F64.RN.STRONG.GPU desc[UR8][R12.64+-0x20], R26 ;  /* 0xffffe01a0c0079a6 */ /* 0x0009e8000c12ff08 */
[----:B0-----:R-:W5:Y:S02]  /*04a0*/  LDG.E.64 R18, desc[UR8][R10.64+0x28] ;  /* 0x000028080a127981 */ /* 0x001f64000c1e1b00 */
[----:B-----5:R-:W-:-:S07]  /*04b0*/  DMUL R18, R4, R18 ;  /* 0x0000001204127228 */ /* 0x020fce0000000000 */
[----:B------:R0:W-:Y:S04]  /*04c0*/  REDG.E.ADD.F64.RN.STRONG.GPU desc[UR8][R12.64+-0x18], R18 ;  /* 0xffffe8120c0079a6 */ /* 0x0001e8000c12ff08 */
[----:B-1----:R-:W5:Y:S02]  /*04d0*/  LDG.E.64 R20, desc[UR8][R10.64+0x30] ;  /* 0x000030080a147981 */ /* 0x002f64000c1e1b00 */
[----:B-----5:R-:W-:-:S07]  /*04e0*/  DMUL R20, R4, R20 ;  /* 0x0000001404147228 */ /* 0x020fce0000000000 */
[----:B------:R1:W-:Y:S04]  /*04f0*/  REDG.E.ADD.F64.RN.STRONG.GPU desc[UR8][R12.64+-0x10], R20 ;  /* 0xfffff0140c0079a6 */ /* 0x0003e8000c12ff08 */
[----:B--2---:R-:W2:Y:S02]  /*0500*/  LDG.E.64 R22, desc[UR8][R10.64+0x38] ;  /* 0x000038080a167981 */ /* 0x004ea4000c1e1b00 */
[----:B--2---:R-:W-:-:S07]  /*0510*/  DMUL R22, R4, R22 ;  /* 0x0000001604167228 */ /* 0x004fce0000000000 */
[----:B------:R2:W-:Y:S04]  /*0520*/  REDG.E.ADD.F64.RN.STRONG.GPU desc[UR8][R12.64+-0x8], R22 ;  /* 0xfffff8160c0079a6 */ /* 0x0005e8000c12ff08 */
[----:B---3--:R-:W3:Y:S02]  /*0530*/  LDG.E.64 R24, desc[UR8][R10.64+0x40] ;  /* 0x000040080a187981 */ /* 0x008ee4000c1e1b00 */
[----:B---3--:R-:W-:-:S07]  /*0540*/  DMUL R24, R4, R24 ;  /* 0x0000001804187228 */ /* 0x008fce0000000000 */
[----:B------:R3:W-:Y:S04]  /*0550*/  REDG.E.ADD.F64.RN.STRONG.GPU desc[UR8][R12.64], R24 ;  /* 0x000000180c0079a6 */ /* 0x0007e8000c12ff08 */
[----:B----4-:R-:W4:Y:S02]  /*0560*/  LDG.E.64 R26, desc[UR8][R10.64+0x48] ;  /* 0x000048080a1a7981 */ /* 0x010f24000c1e1b00 */
        /* <DEDUP_REMOVED lines=14> */
[----:B----4-:R-:W3:Y:S01]  /*0650*/  LDG.E.64 R26, desc[UR8][R10.64+0x70] ;  /* 0x000070080a1a7981 */ /* 0x010ee2000c1e1b00 */
[----:B------:R-:W-:Y:S01]  /*0660*/  IADD3 R16, PT, PT, R16, 0x10, RZ ;  /* 0x0000001010107810 */ /* 0x000fe20007ffe0ff */
[----:B---3--:R-:W-:-:S07]  /*0670*/  DMUL R26, R4, R26 ;  /* 0x0000001a041a7228 */ /* 0x008fce0000000000 */
[----:B------:R2:W-:Y:S04]  /*0680*/  REDG.E.ADD.F64.RN.STRONG.GPU desc[UR8][R12.64+0x30], R26 ;  /* 0x0000301a0c0079a6 */ /* 0x0005e8000c12ff08 */
[----:B0-----:R-:W3:Y:S01]  /*0690*/  LDG.E.64 R18, desc[UR8][R10.64+0x78] ;  /* 0x000078080a127981 */ /* 0x001ee2000c1e1b00 */
[----:B------:R-:W-:Y:S02]  /*06a0*/  ISETP.NE.AND P1, PT, R16, RZ, PT ;  /* 0x000000ff1000720c */ /* 0x000fe40003f25270 */
[----:B------:R-:W-:Y:S02]  /*06b0*/  IADD3 R17, P2, PT, R12, 0x80, RZ ;  /* 0x000000800c117810 */ /* 0x000fe40007f5e0ff */
[----:B------:R-:W-:-:S03]  /*06c0*/  IADD3 R15, PT, PT, R15, 0x10, RZ ;  /* 0x000000100f0f7810 */ /* 0x000fc60007ffe0ff */
[----:B-1----:R-:W-:Y:S01]  /*06d0*/  IMAD.X R20, RZ, RZ, R13, P2 ;  /* 0x000000ffff147224 */ /* 0x002fe200010e060d */
[----:B---3--:R-:W-:-:S07]  /*06e0*/  DMUL R18, R4, R18 ;  /* 0x0000001204127228 */ /* 0x008fce0000000000 */
[----:B------:R2:W-:Y:S01]  /*06f0*/  REDG.E.ADD.F64.RN.STRONG.GPU desc[UR8][R12.64+0x38], R18 ;  /* 0x000038120c0079a6 */ /* 0x0005e2000c12ff08 */
[----:B------:R-:W-:Y:S05]  /*0700*/  @P1 BRA `(.L_x_10) ;  /* 0xfffffffc00181947 */ /* 0x000fea000383ffff */
[----:B------:R-:W-:Y:S05]  /*0710*/  BSYNC.RECONVERGENT B0 ;  /* 0x0000000000007941 */ /* 0x000fea0003800200 */
.L_x_9:
[----:B------:R-:W-:Y:S01]  /*0720*/  LOP3.LUT P1, RZ, R9, 0xf, RZ, 0xc0, !PT ;  /* 0x0000000f09ff7812 */ /* 0x000fe2000782c0ff */
[----:B------:R-:W-:-:S12]  /*0730*/  BSSY.RECONVERGENT B0, `(.L_x_11) ;  /* 0x000004b000007945 */ /* 0x000fd80003800200 */
[----:B------:R-:W-:Y:S05]  /*0740*/  @!P1 BRA `(.L_x_12) ;  /* 0x0000000400249947 */ /* 0x000fea0003800000 */
[----:B------:R-:W-:-:S05]  /*0750*/  VIADD R9, R8, 0xffffffff ;  /* 0xffffffff08097836 */ /* 0x000fca0000000000 */
[----:B------:R-:W-:Y:S01]  /*0760*/  LOP3.LUT P1, RZ, R9, 0x7, RZ, 0xc0, !PT ;  /* 0x0000000709ff7812 */ /* 0x000fe2000782c0ff */
[----:B------:R-:W-:-:S12]  /*0770*/  @!P0 BRA `(.L_x_13) ;  /* 0x0000000000788947 */ /* 0x000fd80003800000 */
[----:B------:R-:W1:Y:S01]  /*0780*/  LDC.64 R10, c[0x0][0x380] ;  /* 0x0000e000ff0a7b82 */ /* 0x000e620000000a00 */
[----:B--2---:R-:W-:-:S07]  /*0790*/  IADD3 R13, PT, PT, R6, R14, RZ ;  /* 0x0000000e060d7210 */ /* 0x004fce0007ffe0ff */
[----:B0-----:R-:W0:Y:S01]  /*07a0*/  LDC.64 R18, c[0x0][0x398] ;  /* 0x0000e600ff127b82 */ /* 0x001e220000000a00 */
[----:B-1----:R-:W-:-:S05]  /*07b0*/  IMAD.WIDE R10, R13, 0x8, R10 ;  /* 0x000000080d0a7825 */ /* 0x002fca00078e020a */
[----:B------:R-:W2:Y:S02]  /*07c0*/  LDG.E.64 R12, desc[UR8][R10.64] ;  /* 0x000000080a0c7981 */ /* 0x000ea4000c1e1b00 */
[----:B--2---:R-:W-:Y:S01]  /*07d0*/  DMUL R16, R4, R12 ;  /* 0x0000000c04107228 */ /* 0x004fe20000000000 */
[----:B0-----:R-:W-:-:S06]  /*07e0*/  IMAD.WIDE.U32 R12, R14, 0x8, R18 ;  /* 0x000000080e0c7825 */ /* 0x001fcc00078e0012 */
        /* <DEDUP_REMOVED lines=13> */
[----:B0-----:R-:W4:Y:S02]  /*08c0*/  LDG.E.64 R16, desc[UR8][R10.64+0x28] ;  /* 0x000028080a107981 */ /* 0x001f24000c1e1b00 */
[----:B----4-:R-:W-:-:S07]  /*08d0*/  DMUL R16, R4, R16 ;  /* 0x0000001004107228 */ /* 0x010fce0000000000 */
[----:B------:R3:W-:Y:S04]  /*08e0*/  REDG.E.ADD.F64.RN.STRONG.GPU desc[UR8][R12.64+0x28], R16 ;  /* 0x000028100c0079a6 */ /* 0x0007e8000c12ff08 */
[----:B-1----:R-:W4:Y:S02]  /*08f0*/  LDG.E.64 R18, desc[UR8][R10.64+0x30] ;  /* 0x000030080a127981 */ /* 0x002f24000c1e1b00 */
[----:B----4-:R-:W-:-:S07]  /*0900*/  DMUL R18, R4, R18 ;  /* 0x0000001204127228 */ /* 0x010fce0000000000 */
[----:B------:R3:W-:Y:S04]  /*0910*/  REDG.E.ADD.F64.RN.STRONG.GPU desc[UR8][R12.64+0x30], R18 ;  /* 0x000030120c0079a6 */ /* 0x0007e8000c12ff08 */
[----:B--2---:R-:W2:Y:S02]  /*0920*/  LDG.E.64 R20, desc[UR8][R10.64+0x38] ;  /* 0x000038080a147981 */ /* 0x004ea4000c1e1b00 */
[----:B--2---:R-:W-:-:S07]  /*0930*/  DMUL R20, R4, R20 ;  /* 0x0000001404147228 */ /* 0x004fce0000000000 */
[----:B------:R3:W-:Y:S01]  /*0940*/  REDG.E.ADD.F64.RN.STRONG.GPU desc[UR8][R12.64+0x38], R20 ;  /* 0x000038140c0079a6 */ /* 0x0007e2000c12ff08 */
[----:B------:R-:W-:-:S07]  /*0950*/  VIADD R14, R14, 0x8 ;  /* 0x000000080e0e7836 */ /* 0x000fce0000000000 */
.L_x_13:
[----:B------:R-:W-:Y:S05]  /*0960*/  @!P1 BRA `(.L_x_12) ;  /* 0x00000000009c9947 */ /* 0x000fea0003800000 */
[----:B------:R-:W-:Y:S01]  /*0970*/  UISETP.NE.AND UP1, UPT, UR4, URZ, UPT ;  /* 0x000000ff0400728c */ /* 0x000fe2000bf25270 */
[----:B------:R-:W-:Y:S10]  /*0980*/  BRA.U !UP0, `(.L_x_14) ;  /* 0x0000000108487547 */ /* 0x000ff4000b800000 */
[----:B------:R-:W1:Y:S01]  /*0990*/  LDC.64 R10, c[0x0][0x380] ;  /* 0x0000e000ff0a7b82 */ /* 0x000e620000000a00 */
[----:B--23--:R-:W-:-:S07]  /*09a0*/  IADD3 R13, PT, PT, R6, R14, RZ ;  /* 0x0000000e060d7210 */ /* 0x00cfce0007ffe0ff */
        /* <DEDUP_REMOVED lines=12> */
[----:B------:R-:W2:Y:S02]  /*0a70*/  LDG.E.64 R22, desc[UR8][R10.64+0x18] ;  /* 0x000018080a167981 */ /* 0x000ea4000c1e1b00 */
[----:B--2---:R-:W-:-:S07]  /*0a80*/  DMUL R22, R4, R22 ;  /* 0x0000001604167228 */ /* 0x004fce0000000000 */
[----:B------:R1:W-:Y:S01]  /*0a90*/  REDG.E.ADD.F64.RN.STRONG.GPU desc[UR8][R12.64+0x18], R22 ;  /* 0x000018160c0079a6 */ /* 0x0003e2000c12ff08 */
[----:B------:R-:W-:-:S07]  /*0aa0*/  VIADD R14, R14, 0x4 ;  /* 0x000000040e0e7836 */ /* 0x000fce0000000000 */
.L_x_14:
[----:B------:R-:W-:Y:S05]  /*0ab0*/  BRA.U !UP1, `(.L_x_12) ;  /* 0x0000000109487547 */ /* 0x000fea000b800000 */
[----:B-123--:R-:W1:Y:S01]  /*0ac0*/  LDC.64 R12, c[0x0][0x380] ;  /* 0x0000e000ff0c7b82 */ /* 0x00ee620000000a00 */
[----:B------:R-:W-:-:S07]  /*0ad0*/  IADD3 R11, PT, PT, R6, R14, RZ ;  /* 0x0000000e060b7210 */ /* 0x000fce0007ffe0ff */
[----:B0-----:R-:W0:Y:S01]  /*0ae0*/  LDC.64 R16, c[0x0][0x398] ;  /* 0x0000e600ff107b82 */ /* 0x001e220000000a00 */
[----:B-1----:R-:W-:-:S05]  /*0af0*/  IMAD.WIDE R12, R11, 0x8, R12 ;  /* 0x000000080b0c7825 */ /* 0x002fca00078e020c */
[----:B------:R-:W2:Y:S01]  /*0b00*/  LDG.E.64 R10, desc[UR8][R12.64] ;  /* 0x000000080c0a7981 */ /* 0x000ea2000c1e1b00 */
[----:B0-----:R-:W-:Y:S01]  /*0b10*/  IMAD.WIDE.U32 R14, R14, 0x8, R16 ;  /* 0x000000080e0e7825 */ /* 0x001fe200078e0010 */
[----:B------:R-:W-:Y:S01]  /*0b20*/  UISETP.NE.AND UP1, UPT, UR4, 0x1, UPT ;  /* 0x000000010400788c */ /* 0x000fe2000bf25270 */
[----:B--2---:R-:W-:-:S07]  /*0b30*/  DMUL R10, R4, R10 ;  /* 0x0000000a040a7228 */ /* 0x004fce0000000000 */
[----:B------:R4:W-:Y:S01]  /*0b40*/  REDG.E.ADD.F64.RN.STRONG.GPU desc[UR8][R14.64], R10 ;  /* 0x0000000a0e0079a6 */ /* 0x0009e2000c12ff08 */
[----:B------:R-:W-:Y:S05]  /*0b50*/  BRA.U !UP1, `(.L_x_12) ;  /* 0x0000000109207547 */ /* 0x000fea000b800000 */
[----:B----4-:R-:W2:Y:S01]  /*0b60*/  LDG.E.64 R10, desc[UR8][R12.64+0x8] ;  /* 0x000008080c0a7981 */ /* 0x010ea2000c1e1b00 */
[----:B------:R-:W-:Y:S01]  /*0b70*/  UISETP.NE.AND UP1, UPT, UR4, 0x2, UPT ;  /* 0x000000020400788c */ /* 0x000fe2000bf25270 */
[----:B--2---:R-:W-:-:S07]  /*0b80*/  DMUL R10, R4, R10 ;  /* 0x0000000a040a7228 */ /* 0x004fce0000000000 */
[----:B------:R0:W-:Y:S01]  /*0b90*/  REDG.E.ADD.F64.RN.STRONG.GPU desc[UR8][R14.64+0x8], R10 ;  /* 0x0000080a0e0079a6 */ /* 0x0001e2000c12ff08 */
[----:B------:R-:W-:Y:S05]  /*0ba0*/  BRA.U !UP1, `(.L_x_12) ;  /* 0x00000001090c7547 */ /* 0x000fea000b800000 */
[----:B0-----:R-:W2:Y:S02]  /*0bb0*/  LDG.E.64 R10, desc[UR8][R12.64+0x10] ;  /* 0x000010080c0a7981 */ /* 0x001ea4000c1e1b00 */
[----:B--2---:R-:W-:-:S07]  /*0bc0*/  DMUL R10, R4, R10 ;  /* 0x0000000a040a7228 */ /* 0x004fce0000000000 */
[----:B------:R0:W-:Y:S04]  /*0bd0*/  REDG.E.ADD.F64.RN.STRONG.GPU desc[UR8][R14.64+0x10], R10 ;  /* 0x0000100a0e0079a6 */ /* 0x0001e8000c12ff08 */
.L_x_12:
[----:B------:R-:W-:Y:S05]  /*0be0*/  BSYNC.RECONVERGENT B0 ;  /* 0x0000000000007941 */ /* 0x000fea0003800200 */
.L_x_11:
[----:B------:R-:W5:Y:S01]  /*0bf0*/  LDCU UR5, c[0x0][0x3a8] ;  /* 0x00007500ff0577ac */ /* 0x000f620008000800 */
[----:B------:R-:W-:Y:S01]  /*0c00*/  IMAD.IADD R0, R7, 0x1, R0 ;  /* 0x0000000107007824 */ /* 0x000fe200078e0200 */
[----:B------:R0:W-:Y:S04]  /*0c10*/  REDG.E.ADD.F64.RN.STRONG.GPU desc[UR8][R2.64], R4 ;  /* 0x00000004020079a6 */ /* 0x0001e8000c12ff08 */
[----:B-----5:R-:W-:-:S13]  /*0c20*/  ISETP.GE.AND P1, PT, R0, UR5, PT ;  /* 0x0000000500007c0c */ /* 0x020fda000bf26270 */
[----:B0-----:R-:W-:Y:S05]  /*0c30*/  @!P1 BRA `(.L_x_15) ;  /* 0xfffffff4005c9947 */ /* 0x001fea000383ffff */
[----:B------:R-:W-:Y:S05]  /*0c40*/  EXIT ;  /* 0x000000000000794d */ /* 0x000fea0003800000 */
.L_x_8:
[----:B------:R-:W0:Y:S01]  /*0c50*/  I2F.U32.RP R10, R7 ;  /* 0x00000007000a7306 */ /* 0x000e220000209000 */
[C---:B------:R-:W-:Y:S01]  /*0c60*/  IADD3 R6, PT, PT, R7.reuse, R0, RZ ;  /* 0x0000000007067210 */ /* 0x040fe20007ffe0ff */
[----:B------:R-:W-:Y:S01]  /*0c70*/  IMAD.MOV R11, RZ, RZ, -R7 ;  /* 0x000000ffff0b7224 */ /* 0x000fe200078e0a07 */
[----:B------:R-:W-:Y:S01]  /*0c80*/  ISETP.NE.U32.AND P2, PT, R7, RZ, PT ;  /* 0x000000ff0700720c */ /* 0x000fe20003f45070 */
[----:B------:R-:W1:Y:S01]  /*0c90*/  LDCU.64 UR4, c[0x0][0x3b0] ;  /* 0x00007600ff0477ac */ /* 0x000e620008000a00 */
[C---:B------:R-:W-:Y:S01]  /*0ca0*/  ISETP.GE.AND P0, PT, R6.reuse, UR6, PT ;  /* 0x0000000606007c0c */ /* 0x040fe2000bf06270 */
[----:B------:R-:W-:Y:S01]  /*0cb0*/  BSSY.RECONVERGENT B0, `(.L_x_16) ;  /* 0x000002c000007945 */ /* 0x000fe20003800200 */
[----:B------:R-:W-:Y:S02]  /*0cc0*/  VIMNMX R9, PT, PT, R6, UR6, !PT ;  /* 0x0000000606097c48 */ /* 0x000fe4000ffe0100 */
[----:B------:R-:W-:-:S04]  /*0cd0*/  SEL R8, RZ, 0x1, P0 ;  /* 0x00000001ff087807 */ /* 0x000fc80000000000 */
[----:B------:R-:W-:Y:S01]  /*0ce0*/  IADD3 R6, PT, PT, R9, -R6, -R8 ;  /* 0x8000000609067210 */ /* 0x000fe20007ffe808 */
[----:B0-----:R-:W0:Y:S02]  /*0cf0*/  MUFU.RCP R10, R10 ;  /* 0x0000000a000a7308 */ /* 0x001e240000001000 */
[----:B0-----:R-:W-:-:S06]  /*0d00*/  IADD3 R4, PT, PT, R10, 0xffffffe, RZ ;  /* 0x0ffffffe0a047810 */ /* 0x001fcc0007ffe0ff */
[----:B------:R0:W2:Y:S02]  /*0d10*/  F2I.FTZ.U32.TRUNC.NTZ R5, R4 ;  /* 0x0000000400057305 */ /* 0x0000a4000021f000 */
[----:B0-----:R-:W-:Y:S02]  /*0d20*/  IMAD.MOV.U32 R4, RZ, RZ, RZ ;  /* 0x000000ffff047224 */ /* 0x001fe400078e00ff */
[----:B--2---:R-:W-:-:S04]  /*0d30*/  IMAD R11, R11, R5, RZ ;  /* 0x000000050b0b7224 */ /* 0x004fc800078e02ff */
[----:B------:R-:W-:-:S06]  /*0d40*/  IMAD.HI.U32 R5, R5, R11, R4 ;  /* 0x0000000b05057227 */ /* 0x000fcc00078e0004 */
[----:B------:R-:W-:-:S05]  /*0d50*/  IMAD.HI.U32 R5, R5, R6, RZ ;  /* 0x0000000605057227 */ /* 0x000fca00078e00ff */
[----:B------:R-:W-:-:S05]  /*0d60*/  IADD3 R4, PT, PT, -R5, RZ, RZ ;  /* 0x000000ff05047210 */ /* 0x000fca0007ffe1ff */
[----:B------:R-:W-:-:S05]  /*0d70*/  IMAD R6, R7, R4, R6 ;  /* 0x0000000407067224 */ /* 0x000fca00078e0206 */
[----:B------:R-:W-:-:S13]  /*0d80*/  ISETP.GE.U32.AND P0, PT, R6, R7, PT ;  /* 0x000000070600720c */ /* 0x000fda0003f06070 */
[----:B------:R-:W-:Y:S01]  /*0d90*/  @P0 IMAD.IADD R6, R6, 0x1, -R7 ;  /* 0x0000000106060824 */ /* 0x000fe200078e0a07 */
[----:B------:R-:W-:-:S04]  /*0da0*/  @P0 IADD3 R5, PT, PT, R5, 0x1, RZ ;  /* 0x0000000105050810 */ /* 0x000fc80007ffe0ff */
[----:B------:R-:W-:-:S13]  /*0db0*/  ISETP.GE.U32.AND P1, PT, R6, R7, PT ;  /* 0x000000070600720c */ /* 0x000fda0003f26070 */
[----:B------:R-:W-:Y:S02]  /*0dc0*/  @P1 IADD3 R5, PT, PT, R5, 0x1, RZ ;  /* 0x0000000105051810 */ /* 0x000fe40007ffe0ff */
[----:B------:R-:W-:-:S05]  /*0dd0*/  @!P2 LOP3.LUT R5, RZ, R7, RZ, 0x33, !PT ;  /* 0x00000007ff05a212 */ /* 0x000fca00078e33ff */
[----:B------:R-:W-:-:S05]  /*0de0*/  IMAD.IADD R6, R8, 0x1, R5 ;  /* 0x0000000108067824 */ /* 0x000fca00078e0205 */
[C---:B------:R-:W-:Y:S02]  /*0df0*/  LOP3.LUT R4, R6.reuse, 0x3, RZ, 0xc0, !PT ;  /* 0x0000000306047812 */ /* 0x040fe400078ec0ff */
[----:B------:R-:W-:Y:S02]  /*0e00*/  ISETP.GE.U32.AND P1, PT, R6, 0x3, PT ;  /* 0x000000030600780c */ /* 0x000fe40003f26070 */
[----:B------:R-:W-:-:S13]  /*0e10*/  ISETP.NE.AND P0, PT, R4, 0x3, PT ;  /* 0x000000030400780c */ /* 0x000fda0003f05270 */
[----:B-1----:R-:W-:Y:S05]  /*0e20*/  @!P0 BRA `(.L_x_17) ;  /* 0x0000000000508947 */ /* 0x002fea0003800000 */
[----:B------:R-:W0:Y:S01]  /*0e30*/  LDC.64 R10, c[0x0][0x3a0] ;  /* 0x0000e800ff0a7b82 */ /* 0x000e220000000a00 */
[----:B------:R-:W-:Y:S01]  /*0e40*/  IADD3 R6, PT, PT, R6, 0x1, RZ ;  /* 0x0000000106067810 */ /* 0x000fe20007ffe0ff */
[----:B------:R-:W-:-:S03]  /*0e50*/  HFMA2 R20, -RZ, RZ, 0, 0 ;  /* 0x00000000ff147431 */ /* 0x000fc600000001ff */
[----:B------:R-:W-:-:S03]  /*0e60*/  LOP3.LUT R21, R6, 0x3, RZ, 0xc0, !PT ;  /* 0x0000000306157812 */ /* 0x000fc600078ec0ff */
[----:B------:R-:W1:Y:S08]  /*0e70*/  LDC.64 R8, c[0x0][0x388] ;  /* 0x0000e200ff087b82 */ /* 0x000e700000000a00 */
[----:B------:R-:W2:Y:S02]  /*0e80*/  LDC.64 R4, c[0x0][0x390] ;  /* 0x0000e400ff047b82 */ /* 0x000ea40000000a00 */
.L_x_18:
[----:B-1----:R-:W-:-:S06]  /*0e90*/  IMAD.WIDE R12, R0, 0x4, R8 ;  /* 0x00000004000c7825 */ /* 0x002fcc00078e0208 */
[----:B---3--:R-:W3:Y:S01]  /*0ea0*/  LDG.E R12, desc[UR8][R12.64] ;  /* 0x000000080c0c7981 */ /* 0x008ee2000c1e1900 */
[----:B--2---:R-:W-:-:S06]  /*0eb0*/  IMAD.WIDE R16, R0, 0x8, R4 ;  /* 0x0000000800107825 */ /* 0x004fcc00078e0204 */
[----:B------:R-:W2:Y:S01]  /*0ec0*/  LDG.E.64 R16, desc[UR8][R16.64] ;  /* 0x0000000810107981 */ /* 0x000ea2000c1e1b00 */
[----:B------:R-:W-:-:S05]  /*0ed0*/  VIADD R20, R20, 0x1 ;  /* 0x0000000114147836 */ /* 0x000fca0000000000 */
[----:B------:R-:W-:Y:S02]  /*0ee0*/  ISETP.NE.AND P0, PT, R20, R21, PT ;  /* 0x000000151400720c */ /* 0x000fe40003f05270 */
[----:B------:R-:W-:Y:S01]  /*0ef0*/  IADD3 R0, PT, PT, R7, R0, RZ ;  /* 0x0000000007007210 */ /* 0x000fe20007ffe0ff */
[----:B---3--:R-:W2:Y:S02]  /*0f00*/  I2F.F64 R14, R12 ;  /* 0x0000000c000e7312 */ /* 0x008ea40000201c00 */
[----:B--2---:R-:W-:-:S08]  /*0f10*/  DADD R14, R14, -R16 ;  /* 0x000000000e0e7229 */ /* 0x004fd00000000810 */
[----:B------:R-:W-:-:S08]  /*0f20*/  DMUL R18, R14, UR4 ;  /* 0x000000040e127c28 */ /* 0x000fd00008000000 */
[----:B------:R-:W-:-:S07]  /*0f30*/  DADD R18, -RZ, |R18| ;  /* 0x00000000ff127229 */ /* 0x000fce0000000512 */
[----:B0-----:R3:W-:Y:S04]  /*0f40*/  REDG.E.ADD.F64.RN.STRONG.GPU desc[UR8][R10.64], R18 ;  /* 0x000000120a0079a6 */ /* 0x0017e8000c12ff08 */
[----:B------:R3:W-:Y:S01]  /*0f50*/  REDG.E.ADD.F64.RN.STRONG.GPU desc[UR8][R2.64], R14 ;  /* 0x0000000e020079a6 */ /* 0x0007e2000c12ff08 */
[----:B------:R-:W-:Y:S05]  /*0f60*/  @P0 BRA `(.L_x_18) ;  /* 0xfffffffc00c80947 */ /* 0x000fea000383ffff */
.L_x_17:
[----:B------:R-:W-:Y:S05]  /*0f70*/  BSYNC.RECONVERGENT B0 ;  /* 0x0000000000007941 */ /* 0x000fea0003800200 */
.L_x_16:
[----:B------:R-:W-:Y:S05]  /*0f80*/  @!P1 EXIT ;  /* 0x000000000000994d */ /* 0x000fea0003800000 */
[----:B------:R-:W0:Y:S01]  /*0f90*/  LDC.64 R8, c[0x0][0x3a0] ;  /* 0x0000e800ff087b82 */ /* 0x000e220000000a00 */
[----:B------:R-:W1:Y:S07]  /*0fa0*/  LDCU.64 UR4, c[0x0][0x3b0] ;  /* 0x00007600ff0477ac */ /* 0x000e6e0008000a00 */
[----:B---3--:R-:W2:Y:S08]  /*0fb0*/  LDC.64 R10, c[0x0][0x388] ;  /* 0x0000e200ff0a7b82 */ /* 0x008eb00000000a00 */
[----:B------:R-:W3:Y:S02]  /*0fc0*/  LDC.64 R4, c[0x0][0x390] ;  /* 0x0000e400ff047b82 */ /* 0x000ee40000000a00 */
.L_x_19:
[----:B--2-4-:R-:W-:-:S05]  /*0fd0*/  IMAD.WIDE R20, R0, 0x4, R10 ;  /* 0x0000000400147825 */ /* 0x014fca00078e020a */
[----:B------:R-:W2:Y:S01]  /*0fe0*/  LDG.E R6, desc[UR8][R20.64] ;  /* 0x0000000814067981 */ /* 0x000ea2000c1e1900 */
[----:B---3--:R-:W-:-:S05]  /*0ff0*/  IMAD.WIDE R14, R0, 0x8, R4 ;  /* 0x00000008000e7825 */ /* 0x008fca00078e0204 */
[----:B------:R-:W3:Y:S01]  /*1000*/  LDG.E.64 R16, desc[UR8][R14.64] ;  /* 0x000000080e107981 */ /* 0x000ee2000c1e1b00 */
[----:B--2---:R-:W3:Y:S02]  /*1010*/  I2F.F64 R12, R6 ;  /* 0x00000006000c7312 */ /* 0x004ee40000201c00 */
[----:B---3--:R-:W-:-:S08]  /*1020*/  DADD R18, R12, -R16 ;  /* 0x000000000c127229 */ /* 0x008fd00000000810 */
[----:B-1----:R-:W-:-:S08]  /*1030*/  DMUL R12, R18, UR4 ;  /* 0x00000004120c7c28 */ /* 0x002fd00008000000 */
[----:B------:R-:W-:Y:S01]  /*1040*/  DADD R22, -RZ, |R12| ;  /* 0x00000000ff167229 */ /* 0x000fe2000000050c */
[----:B------:R-:W-:-:S06]  /*1050*/  IMAD.WIDE R12, R7, 0x4, R20 ;  /* 0x00000004070c7825 */ /* 0x000fcc00078e0214 */
[----:B0-----:R-:W-:Y:S04]  /*1060*/  REDG.E.ADD.F64.RN.STRONG.GPU desc[UR8][R8.64], R22 ;  /* 0x00000016080079a6 */ /* 0x001fe8000c12ff08 */
[----:B------:R0:W-:Y:S04]  /*1070*/  REDG.E.ADD.F64.RN.STRONG.GPU desc[UR8][R2.64], R18 ;  /* 0x00000012020079a6 */ /* 0x0001e8000c12ff08 */
[----:B------:R-:W2:Y:S01]  /*1080*/  LDG.E R26, desc[UR8][R12.64] ;  /* 0x000000080c1a7981 */ /* 0x000ea2000c1e1900 */
[----:B------:R-:W-:-:S05]  /*1090*/  IMAD.WIDE R16, R7, 0x8, R14 ;  /* 0x0000000807107825 */ /* 0x000fca00078e020e */
[----:B------:R-:W3:Y:S01]  /*10a0*/  LDG.E.64 R20, desc[UR8][R16.64] ;  /* 0x0000000810147981 */ /* 0x000ee2000c1e1b00 */
[----:B--2---:R-:W3:Y:S02]  /*10b0*/  I2F.F64 R14, R26 ;  /* 0x0000001a000e7312 */ /* 0x004ee40000201c00 */
[----:B---3--:R-:W-:-:S08]  /*10c0*/  DADD R20, R14, -R20 ;  /* 0x000000000e147229 */ /* 0x008fd00000000814 */
[----:B------:R-:W-:-:S08]  /*10d0*/  DMUL R14, R20, UR4 ;  /* 0x00000004140e7c28 */ /* 0x000fd00008000000 */
[----:B------:R-:W-:Y:S01]  /*10e0*/  DADD R24, -RZ, |R14| ;  /* 0x00000000ff187229 */ /* 0x000fe2000000050e */
[----:B------:R-:W-:-:S06]  /*10f0*/  IMAD.WIDE R14, R7, 0x4, R12 ;  /* 0x00000004070e7825 */ /* 0x000fcc00078e020c */
[----:B------:R-:W-:Y:S04]  /*1100*/  REDG.E.ADD.F64.RN.STRONG.GPU desc[UR8][R8.64], R24 ;  /* 0x00000018080079a6 */ /* 0x000fe8000c12ff08 */
[----:B------:R1:W-:Y:S04]  /*1110*/  REDG.E.ADD.F64.RN.STRONG.GPU desc[UR8][R2.64], R20 ;  /* 0x00000014020079a6 */ /* 0x0003e8000c12ff08 */
[----:B------:R-:W2:Y:S01]  /*1120*/  LDG.E R6, desc[UR8][R14.64] ;  /* 0x000000080e067981 */ /* 0x000ea2000c1e1900 */
[----:B------:R-:W-:-:S05]  /*1130*/  IMAD.WIDE R12, R7, 0x8, R16 ;  /* 0x00000008070c7825 */ /* 0x000fca00078e0210 */
[----:B0-----:R-:W3:Y:S01]  /*1140*/  LDG.E.64 R18, desc[UR8][R12.64] ;  /* 0x000000080c127981 */ /* 0x001ee2000c1e1b00 */
[----:B--2---:R-:W3:Y:S02]  /*1150*/  I2F.F64 R16, R6 ;  /* 0x0000000600107312 */ /* 0x004ee40000201c00 */
[----:B---3--:R-:W-:-:S08]  /*1160*/  DADD R16, R16, -R18 ;  /* 0x0000000010107229 */ /* 0x008fd00000000812 */
[----:B------:R-:W-:-:S08]  /*1170*/  DMUL R18, R16, UR4 ;  /* 0x0000000410127c28 */ /* 0x000fd00008000000 */
[----:B------:R-:W-:Y:S01]  /*1180*/  DADD R22, -RZ, |R18| ;  /* 0x00000000ff167229 */ /* 0x000fe20000000512 */
[----:B------:R-:W-:-:S06]  /*1190*/  IMAD.WIDE R18, R7, 0x4, R14 ;  /* 0x0000000407127825 */ /* 0x000fcc00078e020e */
[----:B------:R4:W-:Y:S04]  /*11a0*/  REDG.E.ADD.F64.RN.STRONG.GPU desc[UR8][R8.64], R22 ;  /* 0x00000016080079a6 */ /* 0x0009e8000c12ff08 */
[----:B------:R4:W-:Y:S04]  /*11b0*/  REDG.E.ADD.F64.RN.STRONG.GPU desc[UR8][R2.64], R16 ;  /* 0x00000010020079a6 */ /* 0x0009e8000c12ff08 */
[----:B------:R-:W2:Y:S01]  /*11c0*/  LDG.E R18, desc[UR8][R18.64] ;  /* 0x0000000812127981 */ /* 0x000ea2000c1e1900 */
[----:B------:R-:W-:-:S06]  /*11d0*/  IMAD.WIDE R14, R7, 0x8, R12 ;  /* 0x00000008070e7825 */ /* 0x000fcc00078e020c */
[----:B------:R-:W3:Y:S01]  /*11e0*/  LDG.E.64 R14, desc[UR8][R14.64] ;  /* 0x000000080e0e7981 */ /* 0x000ee2000c1e1b00 */
[----:B------:R-:W-:-:S04]  /*11f0*/  LEA R0, R7, R0, 0x2 ;  /* 0x0000000007007211 */ /* 0x000fc800078e10ff */
[----:B------:R-:W-:Y:S01]  /*1200*/  ISETP.GE.AND P0, PT, R0, UR6, PT ;  /* 0x0000000600007c0c */ /* 0x000fe2000bf06270 */
[----:B--2---:R-:W3:Y:S02]  /*1210*/  I2F.F64 R12, R18 ;  /* 0x00000012000c7312 */ /* 0x004ee40000201c00 */
[----:B---3--:R-:W-:-:S08]  /*1220*/  DADD R12, R12, -R14 ;  /* 0x000000000c0c7229 */ /* 0x008fd0000000080e */
[----:B-1----:R-:W-:-:S08]  /*1230*/  DMUL R20, R12, UR4 ;  /* 0x000000040c147c28 */ /* 0x002fd00008000000 */
[----:B------:R-:W-:-:S07]  /*1240*/  DADD R20, -RZ, |R20| ;  /* 0x00000000ff147229 */ /* 0x000fce0000000514 */
[----:B------:R4:W-:Y:S04]  /*1250*/  REDG.E.ADD.F64.RN.STRONG.GPU desc[UR8][R8.64], R20 ;  /* 0x00000014080079a6 */ /* 0x0009e8000c12ff08 */
[----:B------:R4:W-:Y:S01]  /*1260*/  REDG.E.ADD.F64.RN.STRONG.GPU desc[UR8][R2.64], R12 ;  /* 0x0000000c020079a6 */ /* 0x0009e2000c12ff08 */
[----:B------:R-:W-:Y:S05]  /*1270*/  @!P0 BRA `(.L_x_19) ;  /* 0xfffffffc00548947 */ /* 0x000fea000383ffff */
[----:B------:R-:W-:Y:S05]  /*1280*/  EXIT ;  /* 0x000000000000794d */ /* 0x000fea0003800000 */
.L_x_20:
        /* <DEDUP_REMOVED lines=15> */
.L_x_30:


//--------------------- .text._Z14kernel_predictPKdS0_Pdii --------------------------
	.section	.text._Z14kernel_predictPKdS0_Pdii,"ax",@progbits
	.align	128
        .global         _Z14kernel_predictPKdS0_Pdii
        .type           _Z14kernel_predictPKdS0_Pdii,@function
        .size           _Z14kernel_predictPKdS0_Pdii,(.L_x_31 - _Z14kernel_predictPKdS0_Pdii)
        .other          _Z14kernel_predictPKdS0_Pdii,@"STO_CUDA_ENTRY STV_DEFAULT"
_Z14kernel_predictPKdS0_Pdii:
.text._Z14kernel_predictPKdS0_Pdii:
        /* <DEDUP_REMOVED lines=8> */
[----:B------:R-:W0:Y:S01]  /*0080*/  LDC R3, c[0x0][0x39c] ;  /* 0x0000e700ff037b82 */ /* 0x000e220000000800 */
[----:B------:R-:W1:Y:S07]  /*0090*/  LDCU.64 UR12, c[0x0][0x358] ;  /* 0x00006b00ff0c77ac */ /* 0x000e6e0008000a00 */
[----:B------:R-:W2:Y:S01]  /*00a0*/  LDC.64 R6, c[0x0][0x388] ;  /* 0x0000e200ff067b82 */ /* 0x000ea20000000a00 */
[C---:B0-----:R-:W-:Y:S01]  /*00b0*/  ISETP.GE.AND P0, PT, R3.reuse, 0x1, PT ;  /* 0x000000010300780c */ /* 0x041fe20003f06270 */
[----:B--2---:R-:W-:-:S06]  /*00c0*/  IMAD.WIDE R24, R3, 0x8, R6 ;  /* 0x0000000803187825 */ /* 0x004fcc00078e0206 */
[----:B-1----:R-:W5:Y:S06]  /*00d0*/  LDG.E.64 R24, desc[UR12][R24.64] ;  /* 0x0000000c18187981 */ /* 0x002f6c000c1e1b00 */
[----:B------:R-:W-:Y:S05]  /*00e0*/  @!P0 BRA `(.L_x_21) ;  /* 0x0000000800548947 */ /* 0x000fea0003800000 */
[C---:B------:R-:W-:Y:S01]  /*00f0*/  ISETP.GE.U32.AND P1, PT, R3.reuse, 0x10, PT ;  /* 0x000000100300780c */ /* 0x040fe20003f26070 */
[----:B------:R-:W-:Y:S01]  /*0100*/  IMAD R5, R0, R3, RZ ;  /* 0x0000000300057224 */ /* 0x000fe200078e02ff */
[----:B------:R-:W-:Y:S01]  /*0110*/  LOP3.LUT R8, R3, 0xf, RZ, 0xc0, !PT ;  /* 0x0000000f03087812 */ /* 0x000fe200078ec0ff */
[----:B------:R-:W-:-:S03]  /*0120*/  IMAD.MOV.U32 R2, RZ, RZ, RZ ;  /* 0x000000ffff027224 */ /* 0x000fc600078e00ff */
[----:B------:R-:W-:-:S07]  /*0130*/  ISETP.NE.AND P0, PT, R8, RZ, PT ;  /* 0x000000ff0800720c */ /* 0x000fce0003f05270 */
[----:B------:R-:W-:Y:S06]  /*0140*/  @!P1 BRA `(.L_x_22) ;  /* 0x0000000400149947 */ /* 0x000fec0003800000 */
[----:B------:R-:W0:Y:S01]  /*0150*/  LDCU.128 UR8, c[0x0][0x380] ;  /* 0x00007000ff0877ac */ /* 0x000e220008000c00 */
[----:B------:R-:W-:Y:S01]  /*0160*/  LOP3.LUT R2, R3, 0x7ffffff0, RZ, 0xc0, !PT ;  /* 0x7ffffff003027812 */ /* 0x000fe200078ec0ff */
[----:B------:R-:W-:-:S03]  /*0170*/  IMAD.MOV.U32 R4, RZ, RZ, R5 ;  /* 0x000000ffff047224 */ /* 0x000fc600078e0005 */
[----:B------:R-:W-:Y:S01]  /*0180*/  IADD3 R9, PT, PT, -R2, RZ, RZ ;  /* 0x000000ff02097210 */ /* 0x000fe20007ffe1ff */
[----:B0-----:R-:W-:Y:S02]  /*0190*/  UIADD3 UR4, UP1, UPT, UR10, 0x40, URZ ;  /* 0x000000400a047890 */ /* 0x001fe4000ff3e0ff */
[----:B------:R-:W-:Y:S02]  /*01a0*/  UIADD3 UR6, UP0, UPT, UR8, 0x40, URZ ;  /* 0x0000004008067890 */ /* 0x000fe4000ff1e0ff */
[----:B------:R-:W-:Y:S02]  /*01b0*/  UIADD3.X UR5, UPT, UPT, URZ, UR11, URZ, UP1, !UPT ;  /* 0x0000000bff057290 */ /* 0x000fe40008ffe4ff */
[----:B------:R-:W-:Y:S01]  /*01c0*/  IMAD.U32 R16, RZ, RZ, UR4 ;  /* 0x00000004ff107e24 */ /* 0x000fe2000f8e00ff */
[----:B------:R-:W-:-:S03]  /*01d0*/  UIADD3.X UR7, UPT, UPT, URZ, UR9, URZ, UP0, !UPT ;  /* 0x00000009ff077290 */ /* 0x000fc600087fe4ff */
[----:B------:R-:W-:-:S09]  /*01e0*/  IMAD.U32 R17, RZ, RZ, UR5 ;  /* 0x00000005ff117e24 */ /* 0x000fd2000f8e00ff */
.L_x_23:
[----:B------:R-:W-:Y:S01]  /*01f0*/  MOV R12, UR6 ;  /* 0x00000006000c7c02 */ /* 0x000fe20008000f00 */
[----:B------:R-:W-:Y:S01]  /*0200*/  IMAD.U32 R13, RZ, RZ, UR7 ;  /* 0x00000007ff0d7e24 */ /* 0x000fe2000f8e00ff */
[----:B------:R-:W-:Y:S01]  /*0210*/  MOV R10, R16 ;  /* 0x00000010000a7202 */ /* 0x000fe20000000f00 */
[----:B------:R-:W-:Y:S02]  /*0220*/  IMAD.MOV.U32 R11, RZ, RZ, R17 ;  /* 0x000000ffff0b7224 */ /* 0x000fe400078e0011 */
[----:B------:R-:W-:-:S03]  /*0230*/  IMAD.WIDE R12, R4, 0x8, R12 ;  /* 0x00000008040c7825 */ /* 0x000fc600078e020c */
[----:B------:R-:W2:Y:S04]  /*0240*/  LDG.E.64 R14, desc[UR12][R10.64+-0x40] ;  /* 0xffffc00c0a0e7981 */ /* 0x000ea8000c1e1b00 */
[----:B------:R-:W2:Y:S04]  /*0250*/  LDG.E.64 R18, desc[UR12][R12.64+-0x40] ;  /* 0xffffc00c0c127981 */ /* 0x000ea8000c1e1b00 */
[----:B------:R-:W3:Y:S04]  /*0260*/  LDG.E.64 R20, desc[UR12][R10.64+-0x38] ;  /* 0xffffc80c0a147981 */ /* 0x000ee8000c1e1b00 */
[----:B------:R-:W3:Y:S04]  /*0270*/  LDG.E.64 R16, desc[UR12][R12.64+-0x38] ;  /* 0xffffc80c0c107981 */ /* 0x000ee8000c1e1b00 */
[----:B------:R-:W4:Y:S04]  /*0280*/  LDG.E.64 R22, desc[UR12][R10.64+-0x28] ;  /* 0xffffd80c0a167981 */ /* 0x000f28000c1e1b00 */
[----:B------:R-:W4:Y:S01]  /*0290*/  LDG.E.64 R26, desc[UR12][R10.64+0x38] ;  /* 0x0000380c0a1a7981 */ /* 0x000f22000c1e1b00 */
[----:B--2--5:R-:W-:-:S03]  /*02a0*/  DFMA R24, R18, R14, R24 ;  /* 0x0000000e1218722b */ /* 0x024fc60000000018 */
[----:B------:R-:W2:Y:S04]  /*02b0*/  LDG.E.64 R18, desc[UR12][R10.64+-0x30] ;  /* 0xffffd00c0a127981 */ /* 0x000ea8000c1e1b00 */
[----:B------:R-:W2:Y:S01]  /*02c0*/  LDG.E.64 R14, desc[UR12][R12.64+-0x30] ;  /* 0xffffd00c0c0e7981 */ /* 0x000ea2000c1e1b00 */
[----:B---3--:R-:W-:-:S03]  /*02d0*/  DFMA R20, R16, R20, R24 ;  /* 0x000000141014722b */ /* 0x008fc60000000018 */
[----:B------:R-:W4:Y:S04]  /*02e0*/  LDG.E.64 R16, desc[UR12][R12.64+-0x28] ;  /* 0xffffd80c0c107981 */ /* 0x000f28000c1e1b00 */
[----:B------:R-:W3:Y:S01]  /*02f0*/  LDG.E.64 R24, desc[UR12][R12.64+0x38] ;  /* 0x0000380c0c187981 */ /* 0x000ee2000c1e1b00 */
[----:B--2---:R-:W-:-:S03]  /*0300*/  DFMA R18, R14, R18, R20 ;  /* 0x000000120e12722b */ /* 0x004fc60000000014 */
[----:B------:R-:W2:Y:S04]  /*0310*/  LDG.E.64 R20, desc[UR12][R10.64+-0x20] ;  /* 0xffffe00c0a147981 */ /* 0x000ea8000c1e1b00 */
[----:B------:R-:W2:Y:S01]  /*0320*/  LDG.E.64 R14, desc[UR12][R12.64+-0x20] ;  /* 0xffffe00c0c0e7981 */ /* 0x000ea2000c1e1b00 */
[----:B----4-:R-:W-:-:S03]  /*0330*/  DFMA R22, R16, R22, R18 ;  /* 0x000000161016722b */ /* 0x010fc60000000012 */
[----:B------:R-:W4:Y:S04]  /*0340*/  LDG.E.64 R18, desc[UR12][R10.64+-0x18] ;  /* 0xffffe80c0a127981 */ /* 0x000f28000c1e1b00 */
[----:B------:R-:W4:Y:S01]  /*0350*/  LDG.E.64 R16, desc[UR12][R12.64+-0x18] ;  /* 0xffffe80c0c107981 */ /* 0x000f22000c1e1b00 */
        /* <DEDUP_REMOVED lines=27> */
[----:B------:R-:W-:Y:S01]  /*0510*/  IADD3 R9, PT, PT, R9, 0x10, RZ ;  /* 0x0000001009097810 */ /* 0x000fe20007ffe0ff */
[----:B----4-:R-:W-:-:S03]  /*0520*/  DFMA R18, R18, R20, R22 ;  /* 0x000000141212722b */ /* 0x010fc60000000016 */
[----:B------:R-:W-:Y:S02]  /*0530*/  ISETP.NE.AND P1, PT, R9, RZ, PT ;  /* 0x000000ff0900720c */ /* 0x000fe40003f25270 */
[----:B------:R-:W-:-:S03]  /*0540*/  IADD3 R4, PT, PT, R4, 0x10, RZ ;  /* 0x0000001004047810 */ /* 0x000fc60007ffe0ff */
[----:B--2---:R-:W-:Y:S01]  /*0550*/  DFMA R14, R14, R16, R18 ;  /* 0x000000100e0e722b */ /* 0x004fe20000000012 */
[----:B------:R-:W-:-:S07]  /*0560*/  IADD3 R16, P2, PT, R10, 0x80, RZ ;  /* 0x000000800a107810 */ /* 0x000fce0007f5e0ff */
[----:B---3--:R-:W-:Y:S01]  /*0570*/  DFMA R24, R24, R26, R14 ;  /* 0x0000001a1818722b */ /* 0x008fe2000000000e */
[----:B------:R-:W-:Y:S01]  /*0580*/  IMAD.X R17, RZ, RZ, R11, P2 ;  /* 0x000000ffff117224 */ /* 0x000fe200010e060b */
[----:B------:R-:W-:Y:S09]  /*0590*/  @P1 BRA `(.L_x_23) ;  /* 0xfffffffc00141947 */ /* 0x000ff2000383ffff */
.L_x_22:
[----:B------:R-:W-:Y:S05]  /*05a0*/  @!P0 BRA `(.L_x_21) ;  /* 0x0000000400248947 */ /* 0x000fea0003800000 */
[----:B------:R-:W-:Y:S02]  /*05b0*/  ISETP.GE.U32.AND P0, PT, R8, 0x8, PT ;  /* 0x000000080800780c */ /* 0x000fe40003f06070 */
[----:B------:R-:W-:-:S04]  /*05c0*/  LOP3.LUT R4, R3, 0x7, RZ, 0xc0, !PT ;  /* 0x0000000703047812 */ /* 0x000fc800078ec0ff */
[----:B------:R-:W-:-:S07]  /*05d0*/  ISETP.NE.AND P1, PT, R4, RZ, PT ;  /* 0x000000ff0400720c */ /* 0x000fce0003f25270 */
[----:B------:R-:W-:Y:S06]  /*05e0*/  @!P0 BRA `(.L_x_24) ;  /* 0x0000000000748947 */ /* 0x000fec0003800000 */
[----:B------:R-:W0:Y:S01]  /*05f0*/  LDC.64 R8, c[0x0][0x380] ;  /* 0x0000e000ff087b82 */ /* 0x000e220000000a00 */
[----:B------:R-:W-:Y:S02]  /*0600*/  IMAD.IADD R11, R5, 0x1, R2 ;  /* 0x00000001050b7824 */ /* 0x000fe400078e0202 */
[----:B------:R-:W-:-:S05]  /*0610*/  IMAD.WIDE.U32 R26, R2, 0x8, R6 ;  /* 0x00000008021a7825 */ /* 0x000fca00078e0006 */
[----:B------:R-:W2:Y:S04]  /*0620*/  LDG.E.64 R12, desc[UR12][R26.64] ;  /* 0x0000000c1a0c7981 */ /* 0x000ea8000c1e1b00 */
[----:B------:R-:W3:Y:S04]  /*0630*/  LDG.E.64 R16, desc[UR12][R26.64+0x8] ;  /* 0x0000080c1a107981 */ /* 0x000ee8000c1e1b00 */
[----:B------:R-:W4:Y:S01]  /*0640*/  LDG.E.64 R22, desc[UR12][R26.64+0x10] ;  /* 0x0000100c1a167981 */ /* 0x000f22000c1e1b00 */
[----:B0-----:R-:W-:-:S05]  /*0650*/  IMAD.WIDE R8, R11, 0x8, R8 ;  /* 0x000000080b087825 */ /* 0x001fca00078e0208 */
[----:B------:R-:W2:Y:S04]  /*0660*/  LDG.E.64 R18, desc[UR12][R8.64] ;  /* 0x0000000c08127981 */ /* 0x000ea8000c1e1b00 */
[----:B------:R-:W3:Y:S04]  /*0670*/  LDG.E.64 R10, desc[UR12][R8.64+0x8] ;  /* 0x0000080c080a7981 */ /* 0x000ee8000c1e1b00 */
[----:B------:R-:W4:Y:S04]  /*0680*/  LDG.E.64 R14, desc[UR12][R8.64+0x10] ;  /* 0x0000100c080e7981 */ /* 0x000f28000c1e1b00 */
[----:B------:R-:W4:Y:S04]  /*0690*/  LDG.E.64 R20, desc[UR12][R8.64+0x18] ;  /* 0x0000180c08147981 */ /* 0x000f28000c1e1b00 */
[----:B------:R-:W4:Y:S01]  /*06a0*/  LDG.E.64 R28, desc[UR12][R8.64+0x38] ;  /* 0x0000380c081c7981 */ /* 0x000f22000c1e1b00 */
[----:B--2--5:R-:W-:-:S03]  /*06b0*/  DFMA R12, R18, R12, R24 ;  /* 0x0000000c120c722b */ /* 0x024fc60000000018 */
[----:B------:R-:W2:Y:S04]  /*06c0*/  LDG.E.64 R18, desc[UR12][R26.64+0x18] ;  /* 0x0000180c1a127981 */ /* 0x000ea8000c1e1b00 */
[----:B------:R-:W2:Y:S01]  /*06d0*/  LDG.E.64 R24, desc[UR12][R26.64+0x38] ;  /* 0x0000380c1a187981 */ /* 0x000ea2000c1e1b00 */
[----:B---3--:R-:W-:-:S03]  /*06e0*/  DFMA R16, R10, R16, R12 ;  /* 0x000000100a10722b */ /* 0x008fc6000000000c */
[----:B------:R-:W3:Y:S04]  /*06f0*/  LDG.E.64 R10, desc[UR12][R26.64+0x20] ;  /* 0x0000200c1a0a7981 */ /* 0x000ee8000c1e1b00 */
[----:B------:R-:W3:Y:S01]  /*0700*/  LDG.E.64 R12, desc[UR12][R8.64+0x20] ;  /* 0x0000200c080c7981 */ /* 0x000ee2000c1e1b00 */
[----:B----4-:R-:W-:-:S03]  /*0710*/  DFMA R22, R14, R22, R16 ;  /* 0x000000160e16722b */ /* 0x010fc60000000010 */
[----:B------:R-:W4:Y:S04]  /*0720*/  LDG.E.64 R14, desc[UR12][R26.64+0x28] ;  /* 0x0000280c1a0e7981 */ /* 0x000f28000c1e1b00 */
[----:B------:R-:W4:Y:S01]  /*0730*/  LDG.E.64 R16, desc[UR12][R8.64+0x28] ;  /* 0x0000280c08107981 */ /* 0x000f22000c1e1b00 */
[----:B--2---:R-:W-:-:S03]  /*0740*/  DFMA R18, R20, R18, R22 ;  /* 0x000000121412722b */ /* 0x004fc60000000016 */
[----:B------:R-:W2:Y:S04]  /*0750*/  LDG.E.64 R20, desc[UR12][R26.64+0x30] ;  /* 0x0000300c1a147981 */ /* 0x000ea8000c1e1b00 */
[----:B------:R-:W2:Y:S01]  /*0760*/  LDG.E.64 R22, desc[UR12][R8.64+0x30] ;  /* 0x0000300c08167981 */ /* 0x000ea2000c1e1b00 */
[----:B---3--:R-:W-:-:S08]  /*0770*/  DFMA R10, R12, R10, R18 ;  /* 0x0000000a0c0a722b */ /* 0x008fd00000000012 */
[----:B----4-:R-:W-:Y:S01]  /*0780*/  DFMA R10, R16, R14, R10 ;  /* 0x0000000e100a722b */ /* 0x010fe2000000000a */
[----:B------:R-:W-:-:S07]  /*0790*/  IADD3 R2, PT, PT, R2, 0x8, RZ ;  /* 0x0000000802027810 */ /* 0x000fce0007ffe0ff */
[----:B--2---:R-:W-:-:S08]  /*07a0*/  DFMA R10, R22, R20, R10 ;  /* 0x00000014160a722b */ /* 0x004fd0000000000a */
[----:B------:R-:W-:-:S11]  /*07b0*/  DFMA R24, R28, R24, R10 ;  /* 0x000000181c18722b */ /* 0x000fd6000000000a */
.L_x_24:
        /* <DEDUP_REMOVED lines=11> */
[----:B0-----:R-:W-:-:S03]  /*0870*/  IMAD.WIDE R8, R11, 0x8, R8 ;  /* 0x000000080b087825 */ /* 0x001fc600078e0208 */
[----:B------:R-:W2:Y:S04]  /*0880*/  LDG.E.64 R10, desc[UR12][R26.64] ;  /* 0x0000000c1a0a7981 */ /* 0x000ea8000c1e1b00 */
[----:B------:R-:W2:Y:S04]  /*0890*/  LDG.E.64 R12, desc[UR12][R8.64] ;  /* 0x0000000c080c7981 */ /* 0x000ea8000c1e1b00 */
[----:B------:R-:W3:Y:S04]  /*08a0*/  LDG.E.64 R16, desc[UR12][R8.64+0x8] ;  /* 0x0000080c08107981 */ /* 0x000ee8000c1e1b00 */
[----:B------:R-:W4:Y:S04]  /*08b0*/  LDG.E.64 R20, desc[UR12][R8.64+0x10] ;  /* 0x0000100c08147981 */ /* 0x000f28000c1e1b00 */
[----:B------:R-:W4:Y:S01]  /*08c0*/  LDG.E.64 R28, desc[UR12][R8.64+0x18] ;  /* 0x0000180c081c7981 */ /* 0x000f22000c1e1b00 */
[----:B------:R-:W-:Y:S01]  /*08d0*/  IADD3 R2, PT, PT, R2, 0x4, RZ ;  /* 0x0000000402027810 */ /* 0x000fe20007ffe0ff */
[----:B--2--5:R-:W-:-:S08]  /*08e0*/  DFMA R10, R12, R10, R24 ;  /* 0x0000000a0c0a722b */ /* 0x024fd00000000018 */
[----:B---3--:R-:W-:-:S08]  /*08f0*/  DFMA R10, R16, R14, R10 ;  /* 0x0000000e100a722b */ /* 0x008fd0000000000a */
[----:B----4-:R-:W-:-:S08]  /*0900*/  DFMA R10, R20, R18, R10 ;  /* 0x00000012140a722b */ /* 0x010fd0000000000a */
[----:B------:R-:W-:-:S11]  /*0910*/  DFMA R24, R28, R22, R10 ;  /* 0x000000161c18722b */ /* 0x000fd6000000000a */
.L_x_25:
[----:B------:R-:W-:Y:S05]  /*0920*/  @!P1 BRA `(.L_x_21) ;  /* 0x0000000000449947 */ /* 0x000fea0003800000 */
[----:B------:R-:W0:Y:S01]  /*0930*/  LDC.64 R8, c[0x0][0x380] ;  /* 0x0000e000ff087b82 */ /* 0x000e220000000a00 */
[----:B------:R-:W-:-:S04]  /*0940*/  IMAD.WIDE.U32 R6, R2, 0x8, R6 ;  /* 0x0000000802067825 */ /* 0x000fc800078e0006 */
[----:B------:R-:W-:Y:S01]  /*0950*/  IMAD.IADD R11, R5, 0x1, R2 ;  /* 0x00000001050b7824 */ /* 0x000fe200078e0202 */
[----:B------:R-:W-:Y:S01]  /*0960*/  MOV R10, R6 ;  /* 0x00000006000a7202 */ /* 0x000fe20000000f00 */
[----:B------:R-:W-:-:S07]  /*0970*/  IMAD.MOV R6, RZ, RZ, -R3 ;  /* 0x000000ffff067224 */ /* 0x000fce00078e0a03 */
.L_x_26:
[----:B0-----:R-:W-:Y:S01]  /*0980*/  IMAD.WIDE R2, R11, 0x8, R8 ;  /* 0x000000080b027825 */ /* 0x001fe200078e0208 */
[----:B------:R-:W-:-:S03]  /*0990*/  MOV R4, R10 ;  /* 0x0000000a00047202 */ /* 0x000fc60000000f00 */
[----:B------:R-:W-:Y:S02]  /*09a0*/  IMAD.MOV.U32 R5, RZ, RZ, R7 ;  /* 0x000000ffff057224 */ /* 0x000fe400078e0007 */
[----:B------:R-:W2:Y:S04]  /*09b0*/  LDG.E.64 R2, desc[UR12][R2.64] ;  /* 0x0000000c02027981 */ /* 0x000ea8000c1e1b00 */
[----:B------:R-:W2:Y:S01]  /*09c0*/  LDG.E.64 R4, desc[UR12][R4.64] ;  /* 0x0000000c04047981 */ /* 0x000ea2000c1e1b00 */
[----:B------:R-:W-:Y:S01]  /*09d0*/  IADD3 R6, PT, PT, R6, 0x1, RZ ;  /* 0x0000000106067810 */ /* 0x000fe20007ffe0ff */
[----:B------:R-:W-:Y:S01]  /*09e0*/  VIADD R11, R11, 0x1 ;  /* 0x000000010b0b7836 */ /* 0x000fe20000000000 */
[----:B------:R-:W-:Y:S02]  /*09f0*/  IADD3 R10, P1, PT, R10, 0x8, RZ ;  /* 0x000000080a0a7810 */ /* 0x000fe40007f3e0ff */
[----:B------:R-:W-:-:S02]  /*0a00*/  ISETP.NE.AND P0, PT, R6, RZ, PT ;  /* 0x000000ff0600720c */ /* 0x000fc40003f05270 */
[----:B------:R-:W-:Y:S01]  /*0a10*/  IADD3.X R7, PT, PT, RZ, R7, RZ, P1, !PT ;  /* 0x00000007ff077210 */ /* 0x000fe20000ffe4ff */
[----:B--2--5:R-:W-:-:S10]  /*0a20*/  DFMA R24, R2, R4, R24 ;  /* 0x000000040218722b */ /* 0x024fd40000000018 */
[----:B------:R-:W-:Y:S05]  /*0a30*/  @P0 BRA `(.L_x_26) ;  /* 0xfffffffc00d00947 */ /* 0x000fea000383ffff */
.L_x_21:
[----:B------:R-:W0:Y:S02]  /*0a40*/  LDC.64 R2, c[0x0][0x390] ;  /* 0x0000e400ff027b82 */ /* 0x000e240000000a00 */
[----:B0-----:R-:W-:-:S05]  /*0a50*/  IMAD.WIDE R2, R0, 0x8, R2 ;  /* 0x0000000800027825 */ /* 0x001fca00078e0202 */
[----:B-----5:R-:W-:Y:S01]  /*0a60*/  STG.E.64 desc[UR12][R2.64], R24 ;  /* 0x0000001802007986 */ /* 0x020fe2000c101b0c */
[----:B------:R-:W-:Y:S05]  /*0a70*/  EXIT ;  /* 0x000000000000794d */ /* 0x000fea0003800000 */
.L_x_27:
        /* <DEDUP_REMOVED lines=16> */
.L_x_31:


//--------------------- .nv.shared.reserved.0     --------------------------
	.section	.nv.shared.reserved.0,"aw",@nobits
	.weak		__nv_reservedSMEM_offset_0_alias
	.size		__nv_reservedSMEM_offset_0_alias, 0, 64
	.other		__nv_reservedSMEM_offset_0_alias,@"STO_CUDA_RESERVED_SHARED STV_DEFAULT"
__nv_reservedSMEM_offset_0_alias:
	.zero		0
	.zero		64


//--------------------- .nv.constant0._Z21kernel_update_weightsPdPKdidi --------------------------
	.section	.nv.constant0._Z21kernel_update_weightsPdPKdidi,"a",@progbits
	.sectionflags	@""
	.align	4
.nv.constant0._Z21kernel_update_weightsPdPKdidi:
	.zero		932


//--------------------- .nv.constant0._Z24kernel_compute_gradientsPKdPKiS0_PdS3_iid --------------------------
	.section	.nv.constant0._Z24kernel_compute_gradientsPKdPKiS0_PdS3_iid,"a",@progbits
	.sectionflags	@""
	.align	4
.nv.constant0._Z24kernel_compute_gradientsPKdPKiS0_PdS3_iid:
	.zero		952


//--------------------- .nv.constant0._Z14kernel_predictPKdS0_Pdii --------------------------
	.section	.nv.constant0._Z14kernel_predictPKdS0_Pdii,"a",@progbits
	.sectionflags	@""
	.align	4
.nv.constant0._Z14kernel_predictPKdS0_Pdii:
	.zero		928


//--------------------- SYMBOLS --------------------------

	.type		.nv.reservedSmem.offset0,@object
	.size		.nv.reservedSmem.offset0,0x4
